// auto-generated by cutlass_sweep.gemm — config: {"arch": "sm_90", "cluster_m": 2, "cluster_n": 1, "dtype": "int8", "dtype_b": "int8", "layout": "nt", "stages": 0, "tile_k": 32, "tile_m": 256, "tile_n": 64}
#include "cutlass/cutlass.h"
#include "cutlass/gemm/collective/collective_builder.hpp"
#include "cutlass/gemm/device/gemm_universal_adapter.h"
#include "cutlass/gemm/kernel/gemm_universal.hpp"
#include "cutlass/epilogue/collective/collective_builder.hpp"

using ElemA = int8_t;
using ElemB = int8_t;
using ElemCD = int8_t;
using Acc  = int32_t;
using TileShape    = cute::Shape<cute::_256, cute::_64, cute::_32>;
using ClusterShape = cute::Shape<cute::_2, cute::_1, cute::_1>;

using CollectiveEpilogue = typename cutlass::epilogue::collective::CollectiveBuilder<
    cutlass::arch::Sm90, cutlass::arch::OpClassTensorOp,
    TileShape, ClusterShape,
    cutlass::epilogue::collective::EpilogueTileAuto,
    Acc, Acc,
    ElemCD, cutlass::layout::RowMajor, 128 / cutlass::sizeof_bits<ElemCD>::value,
    ElemCD, cutlass::layout::RowMajor, 128 / cutlass::sizeof_bits<ElemCD>::value,
    cutlass::epilogue::collective::EpilogueScheduleAuto
  >::CollectiveOp;

using CollectiveMainloop = typename cutlass::gemm::collective::CollectiveBuilder<
    cutlass::arch::Sm90, cutlass::arch::OpClassTensorOp,
    ElemA, cutlass::layout::RowMajor, 128 / cutlass::sizeof_bits<ElemA>::value,
    ElemB, cutlass::layout::ColumnMajor, 128 / cutlass::sizeof_bits<ElemB>::value,
    Acc,
    TileShape, ClusterShape,
    cutlass::gemm::collective::StageCountAutoCarveout<static_cast<int>(sizeof(typename CollectiveEpilogue::SharedStorage))>,
    cutlass::gemm::collective::KernelScheduleAuto
  >::CollectiveOp;

using GemmKernel = cutlass::gemm::kernel::GemmUniversal<
    cute::Shape<int,int,int,int>,
    CollectiveMainloop,
    CollectiveEpilogue
>;
using Gemm = cutlass::gemm::device::GemmUniversalAdapter<GemmKernel>;

// Force the device kernel symbol into the cubin without needing a host main.
auto* _anchor = &cutlass::device_kernel<GemmKernel>;


// ===== COMPILED SASS (sm_90a) =====

	.target	sm_90a

	.elftype	@"ET_EXEC"


//--------------------- .note.nv.tkinfo           --------------------------
	.section	.note.nv.tkinfo,"",@"SHT_NOTE"
	.sectionflags	@"SHF_NOTE_NV_TKINFO"
	.tkinfo
        /*0018*/ 	.word	0x00000002
        /*0030*/ 	.string	""
        /*0030*/ 	.string	"ptxas"
        /*0030*/ 	.string	"Cuda compilation tools, release 13.0, V13.0.88"
        /*0030*/ 	.string	"Build cuda_13.0.r13.0/compiler.36424714_0"
        /*0030*/ 	.string	"-arch sm_90a -m 64 "



//--------------------- .note.nv.cuinfo           --------------------------
	.section	.note.nv.cuinfo,"",@"SHT_NOTE"
	.sectionflags	@"SHF_NOTE_NV_CUINFO"
        /*0018*/ 	.short	0x0002
        /*001a*/ 	.short	0x005a
        /*001c*/ 	.short	0x0082
	.zero		2


//--------------------- .nv.info                  --------------------------
	.section	.nv.info,"",@"SHT_CUDA_INFO"
	.align	4


	//----- nvinfo : EIATTR_REGCOUNT
	.align		4
        /*0000*/ 	.byte	0x04, 0x2f
        /*0002*/ 	.short	(.L_15 - .L_14)
	.align		4
.L_14:
        /*0004*/ 	.word	index@(_ZN7cutlass13device_kernelINS_4gemm6kernel13GemmUniversalIN4cute5tupleIJiiiiEEENS1_10collective13CollectiveMmaINS1_34MainloopSm90TmaGmmaWarpSpecializedILi22ENS5_IJNS4_1CILi2EEENSA_ILi1EEESC_EEENS1_35KernelTmaWarpSpecializedCooperativeEEENS5_IJNSA_ILi256EEENSA_ILi64EEENSA_ILi32EEEEEEaNS5_IJlSC_lEEEaSK_NS4_8TiledMMAINS4_8MMA_AtomIJNS4_4SM904GMMA26MMA_64x64x32_S32S8S8_SS_TNEEEENS4_6LayoutISD_NS5_IJSC_NSA_ILi0EEESS_EEEEENS5_IJNS4_10UnderscoreESV_SV_EEEEENS4_13SM90_TMA_LOADENS4_14ComposedLayoutINS4_7SwizzleILi1ELi4ELi3EEENS4_18smem_ptr_flag_bitsILi8EEENSR_INS5_IJNSA_ILi8EEESI_EEENS5_IJSI_SC_EEEEEEEvNS4_8identityENS4_23SM90_TMA_LOAD_MULTICASTES18_vS19_EENS_8epilogue10collective6detail29Sm90TmaWarpSpecializedAdapterINS1D_15DefaultEpilogueIaSK_SK_NS1C_6thread17LinearCombinationIaLi1EiiLNS1H_9ScaleType4KindE0ELNS_15FloatRoundStyleE2EaEENS1_15EpilogueDefaultEEEEEvvEEEEvNT_6ParamsE)
        /*0008*/ 	.word	0x000000a8


	//----- nvinfo : EIATTR_FRAME_SIZE
	.align		4
.L_15:
        /*000c*/ 	.byte	0x04, 0x11
        /*000e*/ 	.short	(.L_17 - .L_16)
	.align		4
.L_16:
        /*0010*/ 	.word	index@(_ZN7cutlass13device_kernelINS_4gemm6kernel13GemmUniversalIN4cute5tupleIJiiiiEEENS1_10collective13CollectiveMmaINS1_34MainloopSm90TmaGmmaWarpSpecializedILi22ENS5_IJNS4_1CILi2EEENSA_ILi1EEESC_EEENS1_35KernelTmaWarpSpecializedCooperativeEEENS5_IJNSA_ILi256EEENSA_ILi64EEENSA_ILi32EEEEEEaNS5_IJlSC_lEEEaSK_NS4_8TiledMMAINS4_8MMA_AtomIJNS4_4SM904GMMA26MMA_64x64x32_S32S8S8_SS_TNEEEENS4_6LayoutISD_NS5_IJSC_NSA_ILi0EEESS_EEEEENS5_IJNS4_10UnderscoreESV_SV_EEEEENS4_13SM90_TMA_LOADENS4_14ComposedLayoutINS4_7SwizzleILi1ELi4ELi3EEENS4_18smem_ptr_flag_bitsILi8EEENSR_INS5_IJNSA_ILi8EEESI_EEENS5_IJSI_SC_EEEEEEEvNS4_8identityENS4_23SM90_TMA_LOAD_MULTICASTES18_vS19_EENS_8epilogue10collective6detail29Sm90TmaWarpSpecializedAdapterINS1D_15DefaultEpilogueIaSK_SK_NS1C_6thread17LinearCombinationIaLi1EiiLNS1H_9ScaleType4KindE0ELNS_15FloatRoundStyleE2EaEENS1_15EpilogueDefaultEEEEEvvEEEEvNT_6ParamsE)
        /*0014*/ 	.word	0x00000000


	//----- nvinfo : EIATTR_MIN_STACK_SIZE
	.align		4
.L_17:
        /*0018*/ 	.byte	0x04, 0x12
        /*001a*/ 	.short	(.L_19 - .L_18)
	.align		4
.L_18:
        /*001c*/ 	.word	index@(_ZN7cutlass13device_kernelINS_4gemm6kernel13GemmUniversalIN4cute5tupleIJiiiiEEENS1_10collective13CollectiveMmaINS1_34MainloopSm90TmaGmmaWarpSpecializedILi22ENS5_IJNS4_1CILi2EEENSA_ILi1EEESC_EEENS1_35KernelTmaWarpSpecializedCooperativeEEENS5_IJNSA_ILi256EEENSA_ILi64EEENSA_ILi32EEEEEEaNS5_IJlSC_lEEEaSK_NS4_8TiledMMAINS4_8MMA_AtomIJNS4_4SM904GMMA26MMA_64x64x32_S32S8S8_SS_TNEEEENS4_6LayoutISD_NS5_IJSC_NSA_ILi0EEESS_EEEEENS5_IJNS4_10UnderscoreESV_SV_EEEEENS4_13SM90_TMA_LOADENS4_14ComposedLayoutINS4_7SwizzleILi1ELi4ELi3EEENS4_18smem_ptr_flag_bitsILi8EEENSR_INS5_IJNSA_ILi8EEESI_EEENS5_IJSI_SC_EEEEEEEvNS4_8identityENS4_23SM90_TMA_LOAD_MULTICASTES18_vS19_EENS_8epilogue10collective6detail29Sm90TmaWarpSpecializedAdapterINS1D_15DefaultEpilogueIaSK_SK_NS1C_6thread17LinearCombinationIaLi1EiiLNS1H_9ScaleType4KindE0ELNS_15FloatRoundStyleE2EaEENS1_15EpilogueDefaultEEEEEvvEEEEvNT_6ParamsE)
        /*0020*/ 	.word	0x00000000
.L_19:


//--------------------- .nv.compat                --------------------------
	.section	.nv.compat,"",@"SHT_CUDA_COMPAT_INFO"
	.align	4
        /*0000*/ 	.byte	0x02, 0x09, 0x01, 0x00, 0x02, 0x02, 0x04, 0x00, 0x02, 0x05, 0x05, 0x00, 0x03, 0x07, 0x01, 0x01
        /*0010*/ 	.byte	0x02, 0x03, 0x01, 0x00, 0x02, 0x06, 0x01, 0x00, 0x04, 0x0b, 0x08, 0x00, 0x00, 0x00, 0x00, 0x00
        /*0020*/ 	.byte	0x00, 0x00, 0x00, 0x00


//--------------------- .nv.info._ZN7cutlass13device_kernelINS_4gemm6kernel13GemmUniversalIN4cute5tupleIJiiiiEEENS1_10collective13CollectiveMmaINS1_34MainloopSm90TmaGmmaWarpSpecializedILi22ENS5_IJNS4_1CILi2EEENSA_ILi1EEESC_EEENS1_35KernelTmaWarpSpecializedCooperativeEEENS5_IJNSA_ILi256EEENSA_ILi64EEENSA_ILi32EEEEEEaNS5_IJlSC_lEEEaSK_NS4_8TiledMMAINS4_8MMA_AtomIJNS4_4SM904GMMA26MMA_64x64x32_S32S8S8_SS_TNEEEENS4_6LayoutISD_NS5_IJSC_NSA_ILi0EEESS_EEEEENS5_IJNS4_10UnderscoreESV_SV_EEEEENS4_13SM90_TMA_LOADENS4_14ComposedLayoutINS4_7SwizzleILi1ELi4ELi3EEENS4_18smem_ptr_flag_bitsILi8EEENSR_INS5_IJNSA_ILi8EEESI_EEENS5_IJSI_SC_EEEEEEEvNS4_8identityENS4_23SM90_TMA_LOAD_MULTICASTES18_vS19_EENS_8epilogue10collective6detail29Sm90TmaWarpSpecializedAdapterINS1D_15DefaultEpilogueIaSK_SK_NS1C_6thread17LinearCombinationIaLi1EiiLNS1H_9ScaleType4KindE0ELNS_15FloatRoundStyleE2EaEENS1_15EpilogueDefaultEEEEEvvEEEEvNT_6ParamsE --------------------------
	.section	.nv.info._ZN7cutlass13device_kernelINS_4gemm6kernel13GemmUniversalIN4cute5tupleIJiiiiEEENS1_10collective13CollectiveMmaINS1_34MainloopSm90TmaGmmaWarpSpecializedILi22ENS5_IJNS4_1CILi2EEENSA_ILi1EEESC_EEENS1_35KernelTmaWarpSpecializedCooperativeEEENS5_IJNSA_ILi256EEENSA_ILi64EEENSA_ILi32EEEEEEaNS5_IJlSC_lEEEaSK_NS4_8TiledMMAINS4_8MMA_AtomIJNS4_4SM904GMMA26MMA_64x64x32_S32S8S8_SS_TNEEEENS4_6LayoutISD_NS5_IJSC_NSA_ILi0EEESS_EEEEENS5_IJNS4_10UnderscoreESV_SV_EEEEENS4_13SM90_TMA_LOADENS4_14ComposedLayoutINS4_7SwizzleILi1ELi4ELi3EEENS4_18smem_ptr_flag_bitsILi8EEENSR_INS5_IJNSA_ILi8EEESI_EEENS5_IJSI_SC_EEEEEEEvNS4_8identityENS4_23SM90_TMA_LOAD_MULTICASTES18_vS19_EENS_8epilogue10collective6detail29Sm90TmaWarpSpecializedAdapterINS1D_15DefaultEpilogueIaSK_SK_NS1C_6thread17LinearCombinationIaLi1EiiLNS1H_9ScaleType4KindE0ELNS_15FloatRoundStyleE2EaEENS1_15EpilogueDefaultEEEEEvvEEEEvNT_6ParamsE,"",@"SHT_CUDA_INFO"
	.sectionflags	@""
	.align	4


	//----- nvinfo : EIATTR_CUDA_API_VERSION
	.align		4
        /*0000*/ 	.byte	0x04, 0x37
        /*0002*/ 	.short	(.L_21 - .L_20)
.L_20:
        /*0004*/ 	.word	0x00000082


	//----- nvinfo : EIATTR_KPARAM_INFO
	.align		4
.L_21:
        /*0008*/ 	.byte	0x04, 0x17
        /*000a*/ 	.short	(.L_23 - .L_22)
.L_22:
        /*000c*/ 	.word	0x00000000
        /*0010*/ 	.short	0x0000
        /*0012*/ 	.short	0x0070
        /*0014*/ 	.byte	0x00, 0xf0, 0x01, 0x10


	//----- nvinfo : EIATTR_SPARSE_MMA_MASK
	.align		4
.L_23:
        /*0018*/ 	.byte	0x03, 0x50
        /*001a*/ 	.short	0x0000


	//----- nvinfo : EIATTR_MAXREG_COUNT
	.align		4
        /*001c*/ 	.byte	0x03, 0x1b
        /*001e*/ 	.short	0x00a8


	//----- nvinfo : EIATTR_NUM_BARRIERS
	.align		4
        /*0020*/ 	.byte	0x02, 0x4c
        /*0022*/ 	.byte	0x01
	.zero		1


	//----- nvinfo : EIATTR_EXTERNS
	.align		4
        /*0024*/ 	.byte	0x04, 0x0f
        /*0026*/ 	.short	(.L_25 - .L_24)


	//   ....[0]....
	.align		4
.L_24:
        /*0028*/ 	.word	index@(__assertfail)


	//----- nvinfo : EIATTR_MERCURY_ISA_VERSION
	.align		4
.L_25:
        /*002c*/ 	.byte	0x03, 0x5f
        /*002e*/ 	.short	0x0101


	//----- nvinfo : EIATTR_INT_WARP_WIDE_INSTR_OFFSETS
	.align		4
        /*0030*/ 	.byte	0x04, 0x31
        /*0032*/ 	.short	(.L_27 - .L_26)


	//   ....[0]....
.L_26:
        /*0034*/ 	.word	0x000006f0


	//   ....[1]....
        /*0038*/ 	.word	0x00000720


	//   ....[2]....
        /*003c*/ 	.word	0x000008e0


	//----- nvinfo : EIATTR_COOP_GROUP_MASK_REGIDS
	.align		4
.L_27:
        /*0040*/ 	.byte	0x04, 0x29
        /*0042*/ 	.short	(.L_29 - .L_28)


	//   ....[0]....
.L_28:
        /*0044*/ 	.word	0xffffffff


	//   ....[1]....
        /*0048*/ 	.word	0xffffffff


	//   ....[2]....
        /*004c*/ 	.word	0xffffffff


	//   ....[3]....
        /*0050*/ 	.word	0xffffffff


	//   ....[4]....
        /*0054*/ 	.word	0xffffffff


	//   ....[5]....
        /*0058*/ 	.word	0xffffffff


	//----- nvinfo : EIATTR_COOP_GROUP_INSTR_OFFSETS
	.align		4
.L_29:
        /*005c*/ 	.byte	0x04, 0x28
        /*005e*/ 	.short	(.L_31 - .L_30)


	//   ....[0]....
.L_30:
        /*0060*/ 	.word	0x00000060


	//   ....[1]....
        /*0064*/ 	.word	0x00000070


	//   ....[2]....
        /*0068*/ 	.word	0x00000130


	//   ....[3]....
        /*006c*/ 	.word	0x00000540


	//   ....[4]....
        /*0070*/ 	.word	0x00000a60


	//   ....[5]....
        /*0074*/ 	.word	0x00001490


	//----- nvinfo : EIATTR_REG_RECONFIG
	.align		4
.L_31:
        /*0078*/ 	.byte	0x01, 0x54
	.zero		2


	//----- nvinfo : EIATTR_SYSCALL_OFFSETS
	.align		4
        /*007c*/ 	.byte	0x04, 0x46
        /*007e*/ 	.short	(.L_33 - .L_32)


	//   ....[0]....
.L_32:
        /*0080*/ 	.word	0x00001660


	//----- nvinfo : EIATTR_MBARRIER_INSTR_OFFSETS
	.align		4
.L_33:
        /*0084*/ 	.byte	0x04, 0x39
        /*0086*/ 	.short	(.L_35 - .L_34)


	//   ....[0]....
.L_34:
        /*0088*/ 	.word	0x00000250
        /*008c*/ 	.word	0x000000ff
        /*0090*/ 	.word	0x00000000
        /*0094*/ 	.short	0x0100
        /*0096*/ 	.byte	0x08
	.zero		1


	//   ....[1]....
        /*0098*/ 	.word	0x00000260
        /*009c*/ 	.word	0x000000ff
        /*00a0*/ 	.word	0x000000b0
        /*00a4*/ 	.short	0x0100
        /*00a6*/ 	.byte	0x08
	.zero		1


	//   ....[2]....
        /*00a8*/ 	.word	0x00000270
        /*00ac*/ 	.word	0x000000ff
        /*00b0*/ 	.word	0x00000008
        /*00b4*/ 	.short	0x0100
        /*00b6*/ 	.byte	0x08
	.zero		1


	//   ....[3]....
        /*00b8*/ 	.word	0x00000280
        /*00bc*/ 	.word	0x000000ff
        /*00c0*/ 	.word	0x000000b8
        /*00c4*/ 	.short	0x0100
        /*00c6*/ 	.byte	0x08
	.zero		1


	//   ....[4]....
        /*00c8*/ 	.word	0x00000290
        /*00cc*/ 	.word	0x000000ff
        /*00d0*/ 	.word	0x00000010
        /*00d4*/ 	.short	0x0100
        /*00d6*/ 	.byte	0x08
	.zero		1


	//   ....[5]....
        /*00d8*/ 	.word	0x000002a0
        /*00dc*/ 	.word	0x000000ff
        /*00e0*/ 	.word	0x000000c0
        /*00e4*/ 	.short	0x0100
        /*00e6*/ 	.byte	0x08
	.zero		1


	//   ....[6]....
        /*00e8*/ 	.word	0x000002b0
        /*00ec*/ 	.word	0x000000ff
        /*00f0*/ 	.word	0x00000018
        /*00f4*/ 	.short	0x0100
        /*00f6*/ 	.byte	0x08
	.zero		1


	//   ....[7]....
        /*00f8*/ 	.word	0x000002c0
        /*00fc*/ 	.word	0x000000ff
        /*0100*/ 	.word	0x000000c8
        /*0104*/ 	.short	0x0100
        /*0106*/ 	.byte	0x08
	.zero		1


	//   ....[8]....
        /*0108*/ 	.word	0x000002d0
        /*010c*/ 	.word	0x000000ff
        /*0110*/ 	.word	0x00000020
        /*0114*/ 	.short	0x0100
        /*0116*/ 	.byte	0x08
	.zero		1


	//   ....[9]....
        /*0118*/ 	.word	0x000002e0
        /*011c*/ 	.word	0x000000ff
        /*0120*/ 	.word	0x000000d0
        /*0124*/ 	.short	0x0100
        /*0126*/ 	.byte	0x08
	.zero		1


	//   ....[10]....
        /*0128*/ 	.word	0x000002f0
        /*012c*/ 	.word	0x000000ff
        /*0130*/ 	.word	0x00000028
        /*0134*/ 	.short	0x0100
        /*0136*/ 	.byte	0x08
	.zero		1


	//   ....[11]....
        /*0138*/ 	.word	0x00000300
        /*013c*/ 	.word	0x000000ff
        /*0140*/ 	.word	0x000000d8
        /*0144*/ 	.short	0x0100
        /*0146*/ 	.byte	0x08
	.zero		1


	//   ....[12]....
        /*0148*/ 	.word	0x00000310
        /*014c*/ 	.word	0x000000ff
        /*0150*/ 	.word	0x00000030
        /*0154*/ 	.short	0x0100
        /*0156*/ 	.byte	0x08
	.zero		1


	//   ....[13]....
        /*0158*/ 	.word	0x00000320
        /*015c*/ 	.word	0x000000ff
        /*0160*/ 	.word	0x000000e0
        /*0164*/ 	.short	0x0100
        /*0166*/ 	.byte	0x08
	.zero		1


	//   ....[14]....
        /*0168*/ 	.word	0x00000330
        /*016c*/ 	.word	0x000000ff
        /*0170*/ 	.word	0x00000038
        /*0174*/ 	.short	0x0100
        /*0176*/ 	.byte	0x08
	.zero		1


	//   ....[15]....
        /*0178*/ 	.word	0x00000340
        /*017c*/ 	.word	0x000000ff
        /*0180*/ 	.word	0x000000e8
        /*0184*/ 	.short	0x0100
        /*0186*/ 	.byte	0x08
	.zero		1


	//   ....[16]....
        /*0188*/ 	.word	0x00000350
        /*018c*/ 	.word	0x000000ff
        /*0190*/ 	.word	0x00000040
        /*0194*/ 	.short	0x0100
        /*0196*/ 	.byte	0x08
	.zero		1


	//   ....[17]....
        /*0198*/ 	.word	0x00000360
        /*019c*/ 	.word	0x000000ff
        /*01a0*/ 	.word	0x000000f0
        /*01a4*/ 	.short	0x0100
        /*01a6*/ 	.byte	0x08
	.zero		1


	//   ....[18]....
        /*01a8*/ 	.word	0x00000370
        /*01ac*/ 	.word	0x000000ff
        /*01b0*/ 	.word	0x00000048
        /*01b4*/ 	.short	0x0100
        /*01b6*/ 	.byte	0x08
	.zero		1


	//   ....[19]....
        /*01b8*/ 	.word	0x00000380
        /*01bc*/ 	.word	0x000000ff
        /*01c0*/ 	.word	0x000000f8
        /*01c4*/ 	.short	0x0100
        /*01c6*/ 	.byte	0x08
	.zero		1


	//   ....[20]....
        /*01c8*/ 	.word	0x00000390
        /*01cc*/ 	.word	0x000000ff
        /*01d0*/ 	.word	0x00000050
        /*01d4*/ 	.short	0x0100
        /*01d6*/ 	.byte	0x08
	.zero		1


	//   ....[21]....
        /*01d8*/ 	.word	0x000003a0
        /*01dc*/ 	.word	0x000000ff
        /*01e0*/ 	.word	0x00000100
        /*01e4*/ 	.short	0x0100
        /*01e6*/ 	.byte	0x08
	.zero		1


	//   ....[22]....
        /*01e8*/ 	.word	0x000003b0
        /*01ec*/ 	.word	0x000000ff
        /*01f0*/ 	.word	0x00000058
        /*01f4*/ 	.short	0x0100
        /*01f6*/ 	.byte	0x08
	.zero		1


	//   ....[23]....
        /*01f8*/ 	.word	0x000003c0
        /*01fc*/ 	.word	0x000000ff
        /*0200*/ 	.word	0x00000108
        /*0204*/ 	.short	0x0100
        /*0206*/ 	.byte	0x08
	.zero		1


	//   ....[24]....
        /*0208*/ 	.word	0x000003d0
        /*020c*/ 	.word	0x000000ff
        /*0210*/ 	.word	0x00000060
        /*0214*/ 	.short	0x0100
        /*0216*/ 	.byte	0x08
	.zero		1


	//   ....[25]....
        /*0218*/ 	.word	0x000003e0
        /*021c*/ 	.word	0x000000ff
        /*0220*/ 	.word	0x00000110
        /*0224*/ 	.short	0x0100
        /*0226*/ 	.byte	0x08
	.zero		1


	//   ....[26]....
        /*0228*/ 	.word	0x000003f0
        /*022c*/ 	.word	0x000000ff
        /*0230*/ 	.word	0x00000068
        /*0234*/ 	.short	0x0100
        /*0236*/ 	.byte	0x08
	.zero		1


	//   ....[27]....
        /*0238*/ 	.word	0x00000400
        /*023c*/ 	.word	0x000000ff
        /*0240*/ 	.word	0x00000118
        /*0244*/ 	.short	0x0100
        /*0246*/ 	.byte	0x08
	.zero		1


	//   ....[28]....
        /*0248*/ 	.word	0x00000410
        /*024c*/ 	.word	0x000000ff
        /*0250*/ 	.word	0x00000070
        /*0254*/ 	.short	0x0100
        /*0256*/ 	.byte	0x08
	.zero		1


	//   ....[29]....
        /*0258*/ 	.word	0x00000420
        /*025c*/ 	.word	0x000000ff
        /*0260*/ 	.word	0x00000120
        /*0264*/ 	.short	0x0100
        /*0266*/ 	.byte	0x08
	.zero		1


	//   ....[30]....
        /*0268*/ 	.word	0x00000430
        /*026c*/ 	.word	0x000000ff
        /*0270*/ 	.word	0x00000078
        /*0274*/ 	.short	0x0100
        /*0276*/ 	.byte	0x08
	.zero		1


	//   ....[31]....
        /*0278*/ 	.word	0x00000440
        /*027c*/ 	.word	0x000000ff
        /*0280*/ 	.word	0x00000128
        /*0284*/ 	.short	0x0100
        /*0286*/ 	.byte	0x08
	.zero		1


	//   ....[32]....
        /*0288*/ 	.word	0x00000450
        /*028c*/ 	.word	0x000000ff
        /*0290*/ 	.word	0x00000080
        /*0294*/ 	.short	0x0100
        /*0296*/ 	.byte	0x08
	.zero		1


	//   ....[33]....
        /*0298*/ 	.word	0x00000460
        /*029c*/ 	.word	0x000000ff
        /*02a0*/ 	.word	0x00000130
        /*02a4*/ 	.short	0x0100
        /*02a6*/ 	.byte	0x08
	.zero		1


	//   ....[34]....
        /*02a8*/ 	.word	0x00000470
        /*02ac*/ 	.word	0x000000ff
        /*02b0*/ 	.word	0x00000088
        /*02b4*/ 	.short	0x0100
        /*02b6*/ 	.byte	0x08
	.zero		1


	//   ....[35]....
        /*02b8*/ 	.word	0x00000480
        /*02bc*/ 	.word	0x000000ff
        /*02c0*/ 	.word	0x00000138
        /*02c4*/ 	.short	0x0100
        /*02c6*/ 	.byte	0x08
	.zero		1


	//   ....[36]....
        /*02c8*/ 	.word	0x00000490
        /*02cc*/ 	.word	0x000000ff
        /*02d0*/ 	.word	0x00000090
        /*02d4*/ 	.short	0x0100
        /*02d6*/ 	.byte	0x08
	.zero		1


	//   ....[37]....
        /*02d8*/ 	.word	0x000004a0
        /*02dc*/ 	.word	0x000000ff
        /*02e0*/ 	.word	0x00000140
        /*02e4*/ 	.short	0x0100
        /*02e6*/ 	.byte	0x08
	.zero		1


	//   ....[38]....
        /*02e8*/ 	.word	0x000004b0
        /*02ec*/ 	.word	0x000000ff
        /*02f0*/ 	.word	0x00000098
        /*02f4*/ 	.short	0x0100
        /*02f6*/ 	.byte	0x08
	.zero		1


	//   ....[39]....
        /*02f8*/ 	.word	0x000004c0
        /*02fc*/ 	.word	0x000000ff
        /*0300*/ 	.word	0x00000148
        /*0304*/ 	.short	0x0100
        /*0306*/ 	.byte	0x08
	.zero		1


	//   ....[40]....
        /*0308*/ 	.word	0x000004d0
        /*030c*/ 	.word	0x000000ff
        /*0310*/ 	.word	0x000000a0
        /*0314*/ 	.short	0x0100
        /*0316*/ 	.byte	0x08
	.zero		1


	//   ....[41]....
        /*0318*/ 	.word	0x000004e0
        /*031c*/ 	.word	0x000000ff
        /*0320*/ 	.word	0x00000150
        /*0324*/ 	.short	0x0100
        /*0326*/ 	.byte	0x08
	.zero		1


	//   ....[42]....
        /*0328*/ 	.word	0x000004f0
        /*032c*/ 	.word	0x000000ff
        /*0330*/ 	.word	0x000000a8
        /*0334*/ 	.short	0x0100
        /*0336*/ 	.byte	0x08
	.zero		1


	//   ....[43]....
        /*0338*/ 	.word	0x00000500
        /*033c*/ 	.word	0x000000ff
        /*0340*/ 	.word	0x00000158
        /*0344*/ 	.short	0x0100
        /*0346*/ 	.byte	0x08
	.zero		1


	//   ....[44]....
        /*0348*/ 	.word	0x00000960
        /*034c*/ 	.word	0x000000ff
        /*0350*/ 	.word	0x00000170
        /*0354*/ 	.short	0x0100
        /*0356*/ 	.byte	0x06
	.zero		1


	//   ....[45]....
        /*0358*/ 	.word	0x000009f0
        /*035c*/ 	.word	0x000000ff
        /*0360*/ 	.word	0x00000178
        /*0364*/ 	.short	0x0100
        /*0366*/ 	.byte	0x06
	.zero		1


	//   ....[46]....
        /*0368*/ 	.word	0x00001730
        /*036c*/ 	.word	0x00000003
        /*0370*/ 	.word	0x00000000
        /*0374*/ 	.short	0x010a
        /*0376*/ 	.byte	0x3f
	.zero		1


	//   ....[47]....
        /*0378*/ 	.word	0x00001770
        /*037c*/ 	.word	0x00000003
        /*0380*/ 	.word	0x00000000
        /*0384*/ 	.short	0x010a
        /*0386*/ 	.byte	0x3f
	.zero		1


	//   ....[48]....
        /*0388*/ 	.word	0x00001a20
        /*038c*/ 	.word	0x00000005
        /*0390*/ 	.word	0x00000000
        /*0394*/ 	.short	0x010a
        /*0396*/ 	.byte	0x3f
	.zero		1


	//   ....[49]....
        /*0398*/ 	.word	0x00001a60
        /*039c*/ 	.word	0x00000005
        /*03a0*/ 	.word	0x00000000
        /*03a4*/ 	.short	0x010a
        /*03a6*/ 	.byte	0x3f
	.zero		1


	//   ....[50]....
        /*03a8*/ 	.word	0x00001bb0
        /*03ac*/ 	.word	0x00000005
        /*03b0*/ 	.word	0x00000000
        /*03b4*/ 	.short	0x0101
        /*03b6*/ 	.byte	0x3f
	.zero		1


	//   ....[51]....
        /*03b8*/ 	.word	0x00001dd0
        /*03bc*/ 	.word	0x00000003
        /*03c0*/ 	.word	0x00000000
        /*03c4*/ 	.short	0x0101
        /*03c6*/ 	.byte	0x3f
	.zero		1


	//   ....[52]....
        /*03c8*/ 	.word	0x00006430
        /*03cc*/ 	.word	0x00000017
        /*03d0*/ 	.word	0x000000b0
        /*03d4*/ 	.short	0x010a
        /*03d6*/ 	.byte	0x3f
	.zero		1


	//   ....[53]....
        /*03d8*/ 	.word	0x000067a0
        /*03dc*/ 	.word	0x00000003
        /*03e0*/ 	.word	0x00000178
        /*03e4*/ 	.short	0x0101
        /*03e6*/ 	.byte	0x3f
	.zero		1


	//   ....[54]....
        /*03e8*/ 	.word	0x00006f00
        /*03ec*/ 	.word	0x00000007
        /*03f0*/ 	.word	0x00000000
        /*03f4*/ 	.short	0x010a
        /*03f6*/ 	.byte	0x3f
	.zero		1


	//   ....[55]....
        /*03f8*/ 	.word	0x00006f80
        /*03fc*/ 	.word	0x00000008
        /*0400*/ 	.word	0x00000000
        /*0404*/ 	.short	0x010a
        /*0406*/ 	.byte	0x3f
	.zero		1


	//   ....[56]....
        /*0408*/ 	.word	0x00007010
        /*040c*/ 	.word	0x00000009
        /*0410*/ 	.word	0x00000000
        /*0414*/ 	.short	0x010a
        /*0416*/ 	.byte	0x3f
	.zero		1


	//   ....[57]....
        /*0418*/ 	.word	0x000070a0
        /*041c*/ 	.word	0x00000008
        /*0420*/ 	.word	0x00000000
        /*0424*/ 	.short	0x010a
        /*0426*/ 	.byte	0x3f
	.zero		1


	//   ....[58]....
        /*0428*/ 	.word	0x00007130
        /*042c*/ 	.word	0x00000009
        /*0430*/ 	.word	0x00000000
        /*0434*/ 	.short	0x010a
        /*0436*/ 	.byte	0x3f
	.zero		1


	//   ....[59]....
        /*0438*/ 	.word	0x000071c0
        /*043c*/ 	.word	0x00000008
        /*0440*/ 	.word	0x00000000
        /*0444*/ 	.short	0x010a
        /*0446*/ 	.byte	0x3f
	.zero		1


	//   ....[60]....
        /*0448*/ 	.word	0x00007250
        /*044c*/ 	.word	0x00000009
        /*0450*/ 	.word	0x00000000
        /*0454*/ 	.short	0x010a
        /*0456*/ 	.byte	0x3f
	.zero		1


	//   ....[61]....
        /*0458*/ 	.word	0x000072e0
        /*045c*/ 	.word	0x00000008
        /*0460*/ 	.word	0x00000000
        /*0464*/ 	.short	0x010a
        /*0466*/ 	.byte	0x3f
	.zero		1


	//   ....[62]....
        /*0468*/ 	.word	0x00007370
        /*046c*/ 	.word	0x00000009
        /*0470*/ 	.word	0x00000000
        /*0474*/ 	.short	0x010a
        /*0476*/ 	.byte	0x3f
	.zero		1


	//   ....[63]....
        /*0478*/ 	.word	0x00007400
        /*047c*/ 	.word	0x00000008
        /*0480*/ 	.word	0x00000000
        /*0484*/ 	.short	0x010a
        /*0486*/ 	.byte	0x3f
	.zero		1


	//   ....[64]....
        /*0488*/ 	.word	0x00007490
        /*048c*/ 	.word	0x00000009
        /*0490*/ 	.word	0x00000000
        /*0494*/ 	.short	0x010a
        /*0496*/ 	.byte	0x3f
	.zero		1


	//   ....[65]....
        /*0498*/ 	.word	0x00007520
        /*049c*/ 	.word	0x00000008
        /*04a0*/ 	.word	0x00000000
        /*04a4*/ 	.short	0x010a
        /*04a6*/ 	.byte	0x3f
	.zero		1


	//   ....[66]....
        /*04a8*/ 	.word	0x000075b0
        /*04ac*/ 	.word	0x00000009
        /*04b0*/ 	.word	0x00000000
        /*04b4*/ 	.short	0x010a
        /*04b6*/ 	.byte	0x3f
	.zero		1


	//   ....[67]....
        /*04b8*/ 	.word	0x00007640
        /*04bc*/ 	.word	0x00000008
        /*04c0*/ 	.word	0x00000000
        /*04c4*/ 	.short	0x010a
        /*04c6*/ 	.byte	0x3f
	.zero		1


	//   ....[68]....
        /*04c8*/ 	.word	0x000076d0
        /*04cc*/ 	.word	0x00000009
        /*04d0*/ 	.word	0x00000000
        /*04d4*/ 	.short	0x010a
        /*04d6*/ 	.byte	0x3f
	.zero		1


	//   ....[69]....
        /*04d8*/ 	.word	0x00007760
        /*04dc*/ 	.word	0x00000008
        /*04e0*/ 	.word	0x00000000
        /*04e4*/ 	.short	0x010a
        /*04e6*/ 	.byte	0x3f
	.zero		1


	//   ....[70]....
        /*04e8*/ 	.word	0x000077f0
        /*04ec*/ 	.word	0x00000009
        /*04f0*/ 	.word	0x00000000
        /*04f4*/ 	.short	0x010a
        /*04f6*/ 	.byte	0x3f
	.zero		1


	//   ....[71]....
        /*04f8*/ 	.word	0x00007880
        /*04fc*/ 	.word	0x00000008
        /*0500*/ 	.word	0x00000000
        /*0504*/ 	.short	0x010a
        /*0506*/ 	.byte	0x3f
	.zero		1


	//   ....[72]....
        /*0508*/ 	.word	0x00007910
        /*050c*/ 	.word	0x00000009
        /*0510*/ 	.word	0x00000000
        /*0514*/ 	.short	0x010a
        /*0516*/ 	.byte	0x3f
	.zero		1


	//   ....[73]....
        /*0518*/ 	.word	0x000079a0
        /*051c*/ 	.word	0x00000008
        /*0520*/ 	.word	0x00000000
        /*0524*/ 	.short	0x010a
        /*0526*/ 	.byte	0x3f
	.zero		1


	//   ....[74]....
        /*0528*/ 	.word	0x00007a30
        /*052c*/ 	.word	0x0000000b
        /*0530*/ 	.word	0x00000000
        /*0534*/ 	.short	0x010a
        /*0536*/ 	.byte	0x3f
	.zero		1


	//   ....[75]....
        /*0538*/ 	.word	0x00007ac0
        /*053c*/ 	.word	0x00000003
        /*0540*/ 	.word	0x00000000
        /*0544*/ 	.short	0x010a
        /*0546*/ 	.byte	0x3f
	.zero		1


	//   ....[76]....
        /*0548*/ 	.word	0x00007b20
        /*054c*/ 	.word	0x00000003
        /*0550*/ 	.word	0x00000000
        /*0554*/ 	.short	0x010a
        /*0556*/ 	.byte	0x3f
	.zero		1


	//   ....[77]....
        /*0558*/ 	.word	0x00007b70
        /*055c*/ 	.word	0x00000005
        /*0560*/ 	.word	0x00000000
        /*0564*/ 	.short	0x010a
        /*0566*/ 	.byte	0x3f
	.zero		1


	//   ....[78]....
        /*0568*/ 	.word	0x00007c40
        /*056c*/ 	.word	0x00000017
        /*0570*/ 	.word	0x000000b0
        /*0574*/ 	.short	0x010a
        /*0576*/ 	.byte	0x3f
	.zero		1


	//   ....[79]....
        /*0578*/ 	.word	0x00007d10
        /*057c*/ 	.word	0x00000007
        /*0580*/ 	.word	0x00000000
        /*0584*/ 	.short	0x010a
        /*0586*/ 	.byte	0x3f
	.zero		1


	//   ....[80]....
        /*0588*/ 	.word	0x00007d60
        /*058c*/ 	.word	0x00000008
        /*0590*/ 	.word	0x00000000
        /*0594*/ 	.short	0x010a
        /*0596*/ 	.byte	0x3f
	.zero		1


	//   ....[81]....
        /*0598*/ 	.word	0x00007db0
        /*059c*/ 	.word	0x00000009
        /*05a0*/ 	.word	0x00000000
        /*05a4*/ 	.short	0x010a
        /*05a6*/ 	.byte	0x3f
	.zero		1


	//   ....[82]....
        /*05a8*/ 	.word	0x00007e00
        /*05ac*/ 	.word	0x00000008
        /*05b0*/ 	.word	0x00000000
        /*05b4*/ 	.short	0x010a
        /*05b6*/ 	.byte	0x3f
	.zero		1


	//   ....[83]....
        /*05b8*/ 	.word	0x00007e50
        /*05bc*/ 	.word	0x00000009
        /*05c0*/ 	.word	0x00000000
        /*05c4*/ 	.short	0x010a
        /*05c6*/ 	.byte	0x3f
	.zero		1


	//   ....[84]....
        /*05c8*/ 	.word	0x00007ea0
        /*05cc*/ 	.word	0x00000008
        /*05d0*/ 	.word	0x00000000
        /*05d4*/ 	.short	0x010a
        /*05d6*/ 	.byte	0x3f
	.zero		1


	//   ....[85]....
        /*05d8*/ 	.word	0x00007ef0
        /*05dc*/ 	.word	0x00000009
        /*05e0*/ 	.word	0x00000000
        /*05e4*/ 	.short	0x010a
        /*05e6*/ 	.byte	0x3f
	.zero		1


	//   ....[86]....
        /*05e8*/ 	.word	0x00007f40
        /*05ec*/ 	.word	0x00000008
        /*05f0*/ 	.word	0x00000000
        /*05f4*/ 	.short	0x010a
        /*05f6*/ 	.byte	0x3f
	.zero		1


	//   ....[87]....
        /*05f8*/ 	.word	0x00007f90
        /*05fc*/ 	.word	0x00000009
        /*0600*/ 	.word	0x00000000
        /*0604*/ 	.short	0x010a
        /*0606*/ 	.byte	0x3f
	.zero		1


	//   ....[88]....
        /*0608*/ 	.word	0x00007fe0
        /*060c*/ 	.word	0x00000008
        /*0610*/ 	.word	0x00000000
        /*0614*/ 	.short	0x010a
        /*0616*/ 	.byte	0x3f
	.zero		1


	//   ....[89]....
        /*0618*/ 	.word	0x00008030
        /*061c*/ 	.word	0x00000009
        /*0620*/ 	.word	0x00000000
        /*0624*/ 	.short	0x010a
        /*0626*/ 	.byte	0x3f
	.zero		1


	//   ....[90]....
        /*0628*/ 	.word	0x00008080
        /*062c*/ 	.word	0x00000008
        /*0630*/ 	.word	0x00000000
        /*0634*/ 	.short	0x010a
        /*0636*/ 	.byte	0x3f
	.zero		1


	//   ....[91]....
        /*0638*/ 	.word	0x000080d0
        /*063c*/ 	.word	0x00000009
        /*0640*/ 	.word	0x00000000
        /*0644*/ 	.short	0x010a
        /*0646*/ 	.byte	0x3f
	.zero		1


	//   ....[92]....
        /*0648*/ 	.word	0x00008120
        /*064c*/ 	.word	0x00000008
        /*0650*/ 	.word	0x00000000
        /*0654*/ 	.short	0x010a
        /*0656*/ 	.byte	0x3f
	.zero		1


	//   ....[93]....
        /*0658*/ 	.word	0x00008170
        /*065c*/ 	.word	0x00000009
        /*0660*/ 	.word	0x00000000
        /*0664*/ 	.short	0x010a
        /*0666*/ 	.byte	0x3f
	.zero		1


	//   ....[94]....
        /*0668*/ 	.word	0x000081c0
        /*066c*/ 	.word	0x00000008
        /*0670*/ 	.word	0x00000000
        /*0674*/ 	.short	0x010a
        /*0676*/ 	.byte	0x3f
	.zero		1


	//   ....[95]....
        /*0678*/ 	.word	0x00008210
        /*067c*/ 	.word	0x00000009
        /*0680*/ 	.word	0x00000000
        /*0684*/ 	.short	0x010a
        /*0686*/ 	.byte	0x3f
	.zero		1


	//   ....[96]....
        /*0688*/ 	.word	0x00008260
        /*068c*/ 	.word	0x00000008
        /*0690*/ 	.word	0x00000000
        /*0694*/ 	.short	0x010a
        /*0696*/ 	.byte	0x3f
	.zero		1


	//   ....[97]....
        /*0698*/ 	.word	0x000082b0
        /*069c*/ 	.word	0x00000009
        /*06a0*/ 	.word	0x00000000
        /*06a4*/ 	.short	0x010a
        /*06a6*/ 	.byte	0x3f
	.zero		1


	//   ....[98]....
        /*06a8*/ 	.word	0x00008300
        /*06ac*/ 	.word	0x00000008
        /*06b0*/ 	.word	0x00000000
        /*06b4*/ 	.short	0x010a
        /*06b6*/ 	.byte	0x3f
	.zero		1


	//   ....[99]....
        /*06b8*/ 	.word	0x00008350
        /*06bc*/ 	.word	0x0000000b
        /*06c0*/ 	.word	0x00000000
        /*06c4*/ 	.short	0x010a
        /*06c6*/ 	.byte	0x3f
	.zero		1


	//----- nvinfo : EIATTR_NUM_MBARRIERS
	.align		4
.L_35:
        /*06c8*/ 	.byte	0x03, 0x38
        /*06ca*/ 	.short	0x002e


	//----- nvinfo : EIATTR_EXIT_INSTR_OFFSETS
	.align		4
        /*06cc*/ 	.byte	0x04, 0x1c
        /*06ce*/ 	.short	(.L_37 - .L_36)


	//   ....[0]....
.L_36:
        /*06d0*/ 	.word	0x00000bc0


	//   ....[1]....
        /*06d4*/ 	.word	0x000013d0


	//   ....[2]....
        /*06d8*/ 	.word	0x00005b30


	//   ....[3]....
        /*06dc*/ 	.word	0x00006090


	//   ....[4]....
        /*06e0*/ 	.word	0x00007b10


	//----- nvinfo : EIATTR_MAX_THREADS
	.align		4
.L_37:
        /*06e4*/ 	.byte	0x04, 0x05
        /*06e6*/ 	.short	(.L_39 - .L_38)
.L_38:
        /*06e8*/ 	.word	0x00000180
        /*06ec*/ 	.word	0x00000001
        /*06f0*/ 	.word	0x00000001


	//----- nvinfo : EIATTR_CRS_STACK_SIZE
	.align		4
.L_39:
        /*06f4*/ 	.byte	0x04, 0x1e
        /*06f6*/ 	.short	(.L_41 - .L_40)
.L_40:
        /*06f8*/ 	.word	0x00000000


	//----- nvinfo : EIATTR_CBANK_PARAM_SIZE
	.align		4
.L_41:
        /*06fc*/ 	.byte	0x03, 0x19
        /*06fe*/ 	.short	0x0470


	//----- nvinfo : EIATTR_PARAM_CBANK
	.align		4
        /*0700*/ 	.byte	0x04, 0x0a
        /*0702*/ 	.short	(.L_43 - .L_42)
	.align		4
.L_42:
        /*0704*/ 	.word	index@(.nv.constant0._ZN7cutlass13device_kernelINS_4gemm6kernel13GemmUniversalIN4cute5tupleIJiiiiEEENS1_10collective13CollectiveMmaINS1_34MainloopSm90TmaGmmaWarpSpecializedILi22ENS5_IJNS4_1CILi2EEENSA_ILi1EEESC_EEENS1_35KernelTmaWarpSpecializedCooperativeEEENS5_IJNSA_ILi256EEENSA_ILi64EEENSA_ILi32EEEEEEaNS5_IJlSC_lEEEaSK_NS4_8TiledMMAINS4_8MMA_AtomIJNS4_4SM904GMMA26MMA_64x64x32_S32S8S8_SS_TNEEEENS4_6LayoutISD_NS5_IJSC_NSA_ILi0EEESS_EEEEENS5_IJNS4_10UnderscoreESV_SV_EEEEENS4_13SM90_TMA_LOADENS4_14ComposedLayoutINS4_7SwizzleILi1ELi4ELi3EEENS4_18smem_ptr_flag_bitsILi8EEENSR_INS5_IJNSA_ILi8EEESI_EEENS5_IJSI_SC_EEEEEEEvNS4_8identityENS4_23SM90_TMA_LOAD_MULTICASTES18_vS19_EENS_8epilogue10collective6detail29Sm90TmaWarpSpecializedAdapterINS1D_15DefaultEpilogueIaSK_SK_NS1C_6thread17LinearCombinationIaLi1EiiLNS1H_9ScaleType4KindE0ELNS_15FloatRoundStyleE2EaEENS1_15EpilogueDefaultEEEEEvvEEEEvNT_6ParamsE)
        /*0708*/ 	.short	0x0210
        /*070a*/ 	.short	0x0470


	//----- nvinfo : EIATTR_SW_WAR
	.align		4
.L_43:
        /*070c*/ 	.byte	0x04, 0x36
        /*070e*/ 	.short	(.L_45 - .L_44)
.L_44:
        /*0710*/ 	.word	0x00000008
.L_45:


//--------------------- .nv.callgraph             --------------------------
	.section	.nv.callgraph,"",@"SHT_CUDA_CALLGRAPH"
	.align	4
	.sectionentsize	8
	.align		4
        /*0000*/ 	.word	0x00000000
	.align		4
        /*0004*/ 	.word	0xffffffff
	.align		4
        /*0008*/ 	.word	index@(_ZN7cutlass13device_kernelINS_4gemm6kernel13GemmUniversalIN4cute5tupleIJiiiiEEENS1_10collective13CollectiveMmaINS1_34MainloopSm90TmaGmmaWarpSpecializedILi22ENS5_IJNS4_1CILi2EEENSA_ILi1EEESC_EEENS1_35KernelTmaWarpSpecializedCooperativeEEENS5_IJNSA_ILi256EEENSA_ILi64EEENSA_ILi32EEEEEEaNS5_IJlSC_lEEEaSK_NS4_8TiledMMAINS4_8MMA_AtomIJNS4_4SM904GMMA26MMA_64x64x32_S32S8S8_SS_TNEEEENS4_6LayoutISD_NS5_IJSC_NSA_ILi0EEESS_EEEEENS5_IJNS4_10UnderscoreESV_SV_EEEEENS4_13SM90_TMA_LOADENS4_14ComposedLayoutINS4_7SwizzleILi1ELi4ELi3EEENS4_18smem_ptr_flag_bitsILi8EEENSR_INS5_IJNSA_ILi8EEESI_EEENS5_IJSI_SC_EEEEEEEvNS4_8identityENS4_23SM90_TMA_LOAD_MULTICASTES18_vS19_EENS_8epilogue10collective6detail29Sm90TmaWarpSpecializedAdapterINS1D_15DefaultEpilogueIaSK_SK_NS1C_6thread17LinearCombinationIaLi1EiiLNS1H_9ScaleType4KindE0ELNS_15FloatRoundStyleE2EaEENS1_15EpilogueDefaultEEEEEvvEEEEvNT_6ParamsE)
	.align		4
        /*000c*/ 	.word	index@(__assertfail)
	.align		4
        /*0010*/ 	.word	0x00000000
	.align		4
        /*0014*/ 	.word	0xfffffffe
	.align		4
        /*0018*/ 	.word	0x00000000
	.align		4
        /*001c*/ 	.word	0xfffffffd
	.align		4
        /*0020*/ 	.word	0x00000000
	.align		4
        /*0024*/ 	.word	0xfffffffc


//--------------------- .nv.constant4             --------------------------
	.section	.nv.constant4,"a",@progbits
	.align	8
	.align		8
.nv.constant4:
        /*0000*/ 	.dword	__assertfail
	.align		8
        /*0008*/ 	.dword	__unnamed_1
	.align		8
        /*0010*/ 	.dword	_ZN40_INTERNAL_9d211e26_4_k_cu_8179023f_106784cuda3std3__45__cpo5beginE
	.align		8
        /*0018*/ 	.dword	_ZN40_INTERNAL_9d211e26_4_k_cu_8179023f_106784cuda3std3__45__cpo3endE
	.align		8
        /*0020*/ 	.dword	_ZN40_INTERNAL_9d211e26_4_k_cu_8179023f_106784cuda3std3__45__cpo6cbeginE
	.align		8
        /*0028*/ 	.dword	_ZN40_INTERNAL_9d211e26_4_k_cu_8179023f_106784cuda3std3__45__cpo4cendE
	.align		8
        /*0030*/ 	.dword	_ZN40_INTERNAL_9d211e26_4_k_cu_8179023f_106784cuda3std3__442_GLOBAL__N__9d211e26_4_k_cu_8179023f_106786ignoreE
	.align		8
        /*0038*/ 	.dword	_ZN40_INTERNAL_9d211e26_4_k_cu_8179023f_106784cuda3std3__419piecewise_constructE
	.align		8
        /*0040*/ 	.dword	_ZN40_INTERNAL_9d211e26_4_k_cu_8179023f_106784cuda3std3__48in_placeE
	.align		8
        /*0048*/ 	.dword	_ZN40_INTERNAL_9d211e26_4_k_cu_8179023f_106784cuda3std6ranges3__45__cpo4swapE
	.align		8
        /*0050*/ 	.dword	_ZN40_INTERNAL_9d211e26_4_k_cu_8179023f_106784cuda3std6ranges3__45__cpo9iter_moveE
	.align		8
        /*0058*/ 	.dword	_ZN40_INTERNAL_9d211e26_4_k_cu_8179023f_106784cute7productE
	.align		8
        /*0060*/ 	.dword	_ZN40_INTERNAL_9d211e26_4_k_cu_8179023f_106784cute1_E
	.align		8
        /*0068*/ 	.dword	$str$22
	.align		8
        /*0070*/ 	.dword	$str$23


//--------------------- .text._ZN7cutlass13device_kernelINS_4gemm6kernel13GemmUniversalIN4cute5tupleIJiiiiEEENS1_10collective13CollectiveMmaINS1_34MainloopSm90TmaGmmaWarpSpecializedILi22ENS5_IJNS4_1CILi2EEENSA_ILi1EEESC_EEENS1_35KernelTmaWarpSpecializedCooperativeEEENS5_IJNSA_ILi256EEENSA_ILi64EEENSA_ILi32EEEEEEaNS5_IJlSC_lEEEaSK_NS4_8TiledMMAINS4_8MMA_AtomIJNS4_4SM904GMMA26MMA_64x64x32_S32S8S8_SS_TNEEEENS4_6LayoutISD_NS5_IJSC_NSA_ILi0EEESS_EEEEENS5_IJNS4_10UnderscoreESV_SV_EEEEENS4_13SM90_TMA_LOADENS4_14ComposedLayoutINS4_7SwizzleILi1ELi4ELi3EEENS4_18smem_ptr_flag_bitsILi8EEENSR_INS5_IJNSA_ILi8EEESI_EEENS5_IJSI_SC_EEEEEEEvNS4_8identityENS4_23SM90_TMA_LOAD_MULTICASTES18_vS19_EENS_8epilogue10collective6detail29Sm90TmaWarpSpecializedAdapterINS1D_15DefaultEpilogueIaSK_SK_NS1C_6thread17LinearCombinationIaLi1EiiLNS1H_9ScaleType4KindE0ELNS_15FloatRoundStyleE2EaEENS1_15EpilogueDefaultEEEEEvvEEEEvNT_6ParamsE --------------------------
	.section	.text._ZN7cutlass13device_kernelINS_4gemm6kernel13GemmUniversalIN4cute5tupleIJiiiiEEENS1_10collective13CollectiveMmaINS1_34MainloopSm90TmaGmmaWarpSpecializedILi22ENS5_IJNS4_1CILi2EEENSA_ILi1EEESC_EEENS1_35KernelTmaWarpSpecializedCooperativeEEENS5_IJNSA_ILi256EEENSA_ILi64EEENSA_ILi32EEEEEEaNS5_IJlSC_lEEEaSK_NS4_8TiledMMAINS4_8MMA_AtomIJNS4_4SM904GMMA26MMA_64x64x32_S32S8S8_SS_TNEEEENS4_6LayoutISD_NS5_IJSC_NSA_ILi0EEESS_EEEEENS5_IJNS4_10UnderscoreESV_SV_EEEEENS4_13SM90_TMA_LOADENS4_14ComposedLayoutINS4_7SwizzleILi1ELi4ELi3EEENS4_18smem_ptr_flag_bitsILi8EEENSR_INS5_IJNSA_ILi8EEESI_EEENS5_IJSI_SC_EEEEEEEvNS4_8identityENS4_23SM90_TMA_LOAD_MULTICASTES18_vS19_EENS_8epilogue10collective6detail29Sm90TmaWarpSpecializedAdapterINS1D_15DefaultEpilogueIaSK_SK_NS1C_6thread17LinearCombinationIaLi1EiiLNS1H_9ScaleType4KindE0ELNS_15FloatRoundStyleE2EaEENS1_15EpilogueDefaultEEEEEvvEEEEvNT_6ParamsE,"ax",@progbits
	.align	128
.text._ZN7cutlass13device_kernelINS_4gemm6kernel13GemmUniversalIN4cute5tupleIJiiiiEEENS1_10collective13CollectiveMmaINS1_34MainloopSm90TmaGmmaWarpSpecializedILi22ENS5_IJNS4_1CILi2EEENSA_ILi1EEESC_EEENS1_35KernelTmaWarpSpecializedCooperativeEEENS5_IJNSA_ILi256EEENSA_ILi64EEENSA_ILi32EEEEEEaNS5_IJlSC_lEEEaSK_NS4_8TiledMMAINS4_8MMA_AtomIJNS4_4SM904GMMA26MMA_64x64x32_S32S8S8_SS_TNEEEENS4_6LayoutISD_NS5_IJSC_NSA_ILi0EEESS_EEEEENS5_IJNS4_10UnderscoreESV_SV_EEEEENS4_13SM90_TMA_LOADENS4_14ComposedLayoutINS4_7SwizzleILi1ELi4ELi3EEENS4_18smem_ptr_flag_bitsILi8EEENSR_INS5_IJNSA_ILi8EEESI_EEENS5_IJSI_SC_EEEEEEEvNS4_8identityENS4_23SM90_TMA_LOAD_MULTICASTES18_vS19_EENS_8epilogue10collective6detail29Sm90TmaWarpSpecializedAdapterINS1D_15DefaultEpilogueIaSK_SK_NS1C_6thread17LinearCombinationIaLi1EiiLNS1H_9ScaleType4KindE0ELNS_15FloatRoundStyleE2EaEENS1_15EpilogueDefaultEEEEEvvEEEEvNT_6ParamsE:
        .type           _ZN7cutlass13device_kernelINS_4gemm6kernel13GemmUniversalIN4cute5tupleIJiiiiEEENS1_10collective13CollectiveMmaINS1_34MainloopSm90TmaGmmaWarpSpecializedILi22ENS5_IJNS4_1CILi2EEENSA_ILi1EEESC_EEENS1_35KernelTmaWarpSpecializedCooperativeEEENS5_IJNSA_ILi256EEENSA_ILi64EEENSA_ILi32EEEEEEaNS5_IJlSC_lEEEaSK_NS4_8TiledMMAINS4_8MMA_AtomIJNS4_4SM904GMMA26MMA_64x64x32_S32S8S8_SS_TNEEEENS4_6LayoutISD_NS5_IJSC_NSA_ILi0EEESS_EEEEENS5_IJNS4_10UnderscoreESV_SV_EEEEENS4_13SM90_TMA_LOADENS4_14ComposedLayoutINS4_7SwizzleILi1ELi4ELi3EEENS4_18smem_ptr_flag_bitsILi8EEENSR_INS5_IJNSA_ILi8EEESI_EEENS5_IJSI_SC_EEEEEEEvNS4_8identityENS4_23SM90_TMA_LOAD_MULTICASTES18_vS19_EENS_8epilogue10collective6detail29Sm90TmaWarpSpecializedAdapterINS1D_15DefaultEpilogueIaSK_SK_NS1C_6thread17LinearCombinationIaLi1EiiLNS1H_9ScaleType4KindE0ELNS_15FloatRoundStyleE2EaEENS1_15EpilogueDefaultEEEEEvvEEEEvNT_6ParamsE,@function
        .size           _ZN7cutlass13device_kernelINS_4gemm6kernel13GemmUniversalIN4cute5tupleIJiiiiEEENS1_10collective13CollectiveMmaINS1_34MainloopSm90TmaGmmaWarpSpecializedILi22ENS5_IJNS4_1CILi2EEENSA_ILi1EEESC_EEENS1_35KernelTmaWarpSpecializedCooperativeEEENS5_IJNSA_ILi256EEENSA_ILi64EEENSA_ILi32EEEEEEaNS5_IJlSC_lEEEaSK_NS4_8TiledMMAINS4_8MMA_AtomIJNS4_4SM904GMMA26MMA_64x64x32_S32S8S8_SS_TNEEEENS4_6LayoutISD_NS5_IJSC_NSA_ILi0EEESS_EEEEENS5_IJNS4_10UnderscoreESV_SV_EEEEENS4_13SM90_TMA_LOADENS4_14ComposedLayoutINS4_7SwizzleILi1ELi4ELi3EEENS4_18smem_ptr_flag_bitsILi8EEENSR_INS5_IJNSA_ILi8EEESI_EEENS5_IJSI_SC_EEEEEEEvNS4_8identityENS4_23SM90_TMA_LOAD_MULTICASTES18_vS19_EENS_8epilogue10collective6detail29Sm90TmaWarpSpecializedAdapterINS1D_15DefaultEpilogueIaSK_SK_NS1C_6thread17LinearCombinationIaLi1EiiLNS1H_9ScaleType4KindE0ELNS_15FloatRoundStyleE2EaEENS1_15EpilogueDefaultEEEEEvvEEEEvNT_6ParamsE,(.L_x_240 - _ZN7cutlass13device_kernelINS_4gemm6kernel13GemmUniversalIN4cute5tupleIJiiiiEEENS1_10collective13CollectiveMmaINS1_34MainloopSm90TmaGmmaWarpSpecializedILi22ENS5_IJNS4_1CILi2EEENSA_ILi1EEESC_EEENS1_35KernelTmaWarpSpecializedCooperativeEEENS5_IJNSA_ILi256EEENSA_ILi64EEENSA_ILi32EEEEEEaNS5_IJlSC_lEEEaSK_NS4_8TiledMMAINS4_8MMA_AtomIJNS4_4SM904GMMA26MMA_64x64x32_S32S8S8_SS_TNEEEENS4_6LayoutISD_NS5_IJSC_NSA_ILi0EEESS_EEEEENS5_IJNS4_10UnderscoreESV_SV_EEEEENS4_13SM90_TMA_LOADENS4_14ComposedLayoutINS4_7SwizzleILi1ELi4ELi3EEENS4_18smem_ptr_flag_bitsILi8EEENSR_INS5_IJNSA_ILi8EEESI_EEENS5_IJSI_SC_EEEEEEEvNS4_8identityENS4_23SM90_TMA_LOAD_MULTICASTES18_vS19_EENS_8epilogue10collective6detail29Sm90TmaWarpSpecializedAdapterINS1D_15DefaultEpilogueIaSK_SK_NS1C_6thread17LinearCombinationIaLi1EiiLNS1H_9ScaleType4KindE0ELNS_15FloatRoundStyleE2EaEENS1_15EpilogueDefaultEEEEEvvEEEEvNT_6ParamsE)
        .other          _ZN7cutlass13device_kernelINS_4gemm6kernel13GemmUniversalIN4cute5tupleIJiiiiEEENS1_10collective13CollectiveMmaINS1_34MainloopSm90TmaGmmaWarpSpecializedILi22ENS5_IJNS4_1CILi2EEENSA_ILi1EEESC_EEENS1_35KernelTmaWarpSpecializedCooperativeEEENS5_IJNSA_ILi256EEENSA_ILi64EEENSA_ILi32EEEEEEaNS5_IJlSC_lEEEaSK_NS4_8TiledMMAINS4_8MMA_AtomIJNS4_4SM904GMMA26MMA_64x64x32_S32S8S8_SS_TNEEEENS4_6LayoutISD_NS5_IJSC_NSA_ILi0EEESS_EEEEENS5_IJNS4_10UnderscoreESV_SV_EEEEENS4_13SM90_TMA_LOADENS4_14ComposedLayoutINS4_7SwizzleILi1ELi4ELi3EEENS4_18smem_ptr_flag_bitsILi8EEENSR_INS5_IJNSA_ILi8EEESI_EEENS5_IJSI_SC_EEEEEEEvNS4_8identityENS4_23SM90_TMA_LOAD_MULTICASTES18_vS19_EENS_8epilogue10collective6detail29Sm90TmaWarpSpecializedAdapterINS1D_15DefaultEpilogueIaSK_SK_NS1C_6thread17LinearCombinationIaLi1EiiLNS1H_9ScaleType4KindE0ELNS_15FloatRoundStyleE2EaEENS1_15EpilogueDefaultEEEEEvvEEEEvNT_6ParamsE,@"STO_CUDA_ENTRY STV_DEFAULT"
_ZN7cutlass13device_kernelINS_4gemm6kernel13GemmUniversalIN4cute5tupleIJiiiiEEENS1_10collective13CollectiveMmaINS1_34MainloopSm90TmaGmmaWarpSpecializedILi22ENS5_IJNS4_1CILi2EEENSA_ILi1EEESC_EEENS1_35KernelTmaWarpSpecializedCooperativeEEENS5_IJNSA_ILi256EEENSA_ILi64EEENSA_ILi32EEEEEEaNS5_IJlSC_lEEEaSK_NS4_8TiledMMAINS4_8MMA_AtomIJNS4_4SM904GMMA26MMA_64x64x32_S32S8S8_SS_TNEEEENS4_6LayoutISD_NS5_IJSC_NSA_ILi0EEESS_EEEEENS5_IJNS4_10UnderscoreESV_SV_EEEEENS4_13SM90_TMA_LOADENS4_14ComposedLayoutINS4_7SwizzleILi1ELi4ELi3EEENS4_18smem_ptr_flag_bitsILi8EEENSR_INS5_IJNSA_ILi8EEESI_EEENS5_IJSI_SC_EEEEEEEvNS4_8identityENS4_23SM90_TMA_LOAD_MULTICASTES18_vS19_EENS_8epilogue10collective6detail29Sm90TmaWarpSpecializedAdapterINS1D_15DefaultEpilogueIaSK_SK_NS1C_6thread17LinearCombinationIaLi1EiiLNS1H_9ScaleType4KindE0ELNS_15FloatRoundStyleE2EaEENS1_15EpilogueDefaultEEEEEvvEEEEvNT_6ParamsE:
[----:B------:R-:W0:Y:S01]  /*0000*/  LDC R1, c[0x0][0x28] ;  /* 0x00000a00ff017b82 */ /* 0x000e220000000800 */
[----:B------:R-:W1:Y:S01]  /*0010*/  S2R R18, SR_TID.X ;  /* 0x0000000000127919 */ /* 0x000e620000002100 */
[----:B------:R-:W-:Y:S01]  /*0020*/  ELECT P0, URZ, PT ;  /* 0x00000000003f782f */ /* 0x000fe20003800000 */
[----:B------:R-:W-:Y:S01]  /*0030*/  BSSY B0, `(.L_x_0) ;  /* 0x000000f000007945 */ /* 0x000fe20003800000 */
[--C-:B-1----:R-:W-:Y:S02]  /*0040*/  SHF.R.U32.HI R0, RZ, 0x5, R18.reuse ;  /* 0x00000005ff007819 */ /* 0x102fe40000011612 */
[----:B------:R-:W-:-:S03]  /*0050*/  SHF.R.U32.HI R3, RZ, 0x7, R18 ;  /* 0x00000007ff037819 */ /* 0x000fc60000011612 */
[----:B------:R-:W1:Y:S04]  /*0060*/  SHFL.IDX PT, R2, R0, RZ, 0x1f ;  /* 0x00001fff00027589 */ /* 0x000e6800000e0000 */
[----:B------:R2:W3:Y:S01]  /*0070*/  SHFL.IDX PT, R5, R3, RZ, 0x1f ;  /* 0x00001fff03057589 */ /* 0x0004e200000e0000 */
[----:B-1----:R-:W-:-:S13]  /*0080*/  ISETP.NE.OR P0, PT, R2, RZ, !P0 ;  /* 0x000000ff0200720c */ /* 0x002fda0004705670 */
[----:B0-23--:R-:W-:Y:S05]  /*0090*/  @P0 BRA `(.L_x_1) ;  /* 0x0000000000200947 */ /* 0x00dfea0003800000 */
[----:B------:R-:W-:Y:S02]  /*00a0*/  ULDC.64 UR4, c[0x0][0x198] ;  /* 0x0000660000047ab9 */ /* 0x000fe40000000a00 */
[----:B------:R-:W-:Y:S02]  /*00b0*/  UIADD3 UR6, UP0, UR4, 0xf0, URZ ;  /* 0x000000f004067890 */ /* 0x000fe4000ff1e03f */
[----:B------:R-:W-:Y:S02]  /*00c0*/  UIADD3 UR4, UP1, UR4, 0x1f0, URZ ;  /* 0x000001f004047890 */ /* 0x000fe4000ff3e03f */
[----:B------:R-:W-:Y:S02]  /*00d0*/  UIADD3.X UR7, URZ, UR5, URZ, UP0, !UPT ;  /* 0x000000053f077290 */ /* 0x000fe400087fe43f */
[----:B------:R-:W-:-:S07]  /*00e0*/  UIADD3.X UR5, URZ, UR5, URZ, UP1, !UPT ;  /* 0x000000053f057290 */ /* 0x000fce0008ffe43f */
[----:B------:R0:W-:Y:S02]  /*00f0*/  UTMACCTL.PF [UR6] ;  /* 0x00000000060079b9 */ /* 0x0001e40008040000 */
[----:B------:R0:W-:Y:S02]  /*0100*/  UTMACCTL.PF [UR4] ;  /* 0x00000000040079b9 */ /* 0x0001e40008040000 */
[----:B0-----:R-:W-:Y:S01]  /*0110*/  NOP ;  /* 0x0000000000007918 */ /* 0x001fe20000000000 */
.L_x_1:
[----:B------:R-:W-:Y:S05]  /*0120*/  BSYNC B0 ;  /* 0x0000000000007941 */ /* 0x000fea0003800000 */
.L_x_0:
[----:B------:R-:W0:Y:S02]  /*0130*/  SHFL.IDX PT, R3, R0, RZ, 0x1f ;  /* 0x00001fff00037589 */ /* 0x000e2400000e0000 */
[----:B0-----:R-:W-:-:S13]  /*0140*/  ISETP.NE.AND P0, PT, R3, RZ, PT ;  /* 0x000000ff0300720c */ /* 0x001fda0003f05270 */
[----:B------:R-:W-:Y:S05]  /*0150*/  @P0 BRA `(.L_x_2) ;  /* 0x0000000000f40947 */ /* 0x000fea0003800000 */
[----:B------:R-:W-:Y:S01]  /*0160*/  ELECT P0, URZ, PT ;  /* 0x00000000003f782f */ /* 0x000fe20003800000 */
[----:B------:R-:W-:-:S12]  /*0170*/  BSSY B0, `(.L_x_2) ;  /* 0x000003b000007945 */ /* 0x000fd80003800000 */
[----:B------:R-:W-:Y:S05]  /*0180*/  @!P0 BRA `(.L_x_3) ;  /* 0x0000000000e48947 */ /* 0x000fea0003800000 */
[----:B------:R-:W0:Y:S01]  /*0190*/  S2UR UR8, SR_CgaCtaId ;  /* 0x00000000000879c3 */ /* 0x000e220000008800 */
[----:B------:R-:W-:Y:S01]  /*01a0*/  UMOV UR4, 0x400 ;  /* 0x0000040000047882 */ /* 0x000fe20000000000 */
[----:B------:R-:W-:Y:S01]  /*01b0*/  UMOV UR5, 0x1 ;  /* 0x0000000100057882 */ /* 0x000fe20000000000 */
[----:B------:R-:W-:Y:S02]  /*01c0*/  UMOV UR6, 0x4 ;  /* 0x0000000400067882 */ /* 0x000fe40000000000 */
[----:B------:R-:W-:-:S04]  /*01d0*/  UIADD3 UR6, -UR6, 0x100000, URZ ;  /* 0x0010000006067890 */ /* 0x000fc8000fffe13f */
[----:B------:R-:W-:Y:S02]  /*01e0*/  USHF.L.U32 UR7, UR6, 0xb, URZ ;  /* 0x0000000b06077899 */ /* 0x000fe4000800063f */
[----:B------:R-:W-:Y:S02]  /*01f0*/  USHF.L.U32 UR6, UR6, 0x1, URZ ;  /* 0x0000000106067899 */ /* 0x000fe4000800063f */
[----:B0-----:R-:W-:Y:S02]  /*0200*/  ULEA UR8, UR8, UR4, 0x18 ;  /* 0x0000000408087291 */ /* 0x001fe4000f8ec03f */
[----:B------:R-:W-:-:S04]  /*0210*/  UIADD3 UR4, -UR5, 0x100000, URZ ;  /* 0x0010000005047890 */ /* 0x000fc8000fffe13f */
[----:B------:R-:W-:Y:S02]  /*0220*/  USHF.L.U32 UR5, UR4, 0xb, URZ ;  /* 0x0000000b04057899 */ /* 0x000fe4000800063f */
[----:B------:R-:W-:Y:S01]  /*0230*/  USHF.L.U32 UR4, UR4, 0x1, URZ ;  /* 0x0000000104047899 */ /* 0x000fe2000800063f */
[----:B------:R-:W0:Y:S11]  /*0240*/  FENCE.VIEW.ASYNC.S ;  /* 0x00000000000073c6 */ /* 0x000e360000000000 */
[----:B0-----:R0:W1:Y:S01]  /*0250*/  SYNCS.EXCH.64 URZ, [UR8], UR4 ;  /* 0x00000004083f75b2 */ /* 0x0010620008000100 */
[----:B------:R0:W2:Y:S01]  /*0260*/  SYNCS.EXCH.64 URZ, [UR8+0xb0], UR6 ;  /* 0x0000b006083f75b2 */ /* 0x0000a20008000100 */
[----:B------:R0:W3:Y:S01]  /*0270*/  SYNCS.EXCH.64 URZ, [UR8+0x8], UR4 ;  /* 0x00000804083f75b2 */ /* 0x0000e20008000100 */
[----:B------:R0:W4:Y:S01]  /*0280*/  SYNCS.EXCH.64 URZ, [UR8+0xb8], UR6 ;  /* 0x0000b806083f75b2 */ /* 0x0001220008000100 */
[----:B------:R0:W0:Y:S01]  /*0290*/  SYNCS.EXCH.64 URZ, [UR8+0x10], UR4 ;  /* 0x00001004083f75b2 */ /* 0x0000220008000100 */
        /* <DEDUP_REMOVED lines=39> */
[----:B-1234-:R-:W-:Y:S01]  /*0510*/  NOP ;  /* 0x0000000000007918 */ /* 0x01efe20000000000 */
.L_x_3:
[----:B0-----:R-:W-:Y:S05]  /*0520*/  BSYNC B0 ;  /* 0x0000000000007941 */ /* 0x001fea0003800000 */
.L_x_2:
[----:B------:R-:W-:Y:S01]  /*0530*/  SHF.R.S32.HI R7, RZ, 0x1f, R18 ;  /* 0x0000001fff077819 */ /* 0x000fe20000011412 */
[----:B------:R-:W0:Y:S01]  /*0540*/  SHFL.IDX PT, R0, R0, RZ, 0x1f ;  /* 0x00001fff00007589 */ /* 0x000e2200000e0000 */
[----:B------:R-:W1:Y:S01]  /*0550*/  S2UR UR8, SR_CTAID.X ;  /* 0x00000000000879c3 */ /* 0x000e620000002500 */
[----:B------:R-:W-:Y:S02]  /*0560*/  ELECT P0, URZ, PT ;  /* 0x00000000003f782f */ /* 0x000fe40003800000 */
[----:B------:R-:W-:Y:S01]  /*0570*/  LEA.HI R7, R7, R18, RZ, 0x7 ;  /* 0x0000001207077211 */ /* 0x000fe200078f38ff */
[----:B------:R-:W2:Y:S01]  /*0580*/  S2R R4, SR_CTAID.Y ;  /* 0x0000000000047919 */ /* 0x000ea20000002600 */
[----:B------:R-:W-:Y:S01]  /*0590*/  SHF.R.S32.HI R8, RZ, 0x1f, R3 ;  /* 0x0000001fff087819 */ /* 0x000fe20000011403 */
[----:B------:R-:W-:Y:S01]  /*05a0*/  ULDC UR4, c[0x0][0x150] ;  /* 0x0000540000047ab9 */ /* 0x000fe20000000800 */
[----:B------:R-:W-:Y:S01]  /*05b0*/  LOP3.LUT R7, R7, 0xffffff80, RZ, 0xc0, !PT ;  /* 0xffffff8007077812 */ /* 0x000fe200078ec0ff */
[----:B------:R-:W-:Y:S01]  /*05c0*/  NOP ;  /* 0x0000000000007918 */ /* 0x000fe20000000000 */
[----:B------:R-:W-:Y:S01]  /*05d0*/  LEA.HI R8, R8, R3, RZ, 0x2 ;  /* 0x0000000308087211 */ /* 0x000fe200078f10ff */
[----:B------:R-:W3:Y:S01]  /*05e0*/  LDC R10, c[0x0][0x144] ;  /* 0x00005100ff0a7b82 */ /* 0x000ee20000000800 */
[----:B------:R-:W-:Y:S01]  /*05f0*/  NOP ;  /* 0x0000000000007918 */ /* 0x000fe20000000000 */
[----:B------:R-:W-:Y:S01]  /*0600*/  IMAD.IADD R6, R18, 0x1, -R7 ;  /* 0x0000000112067824 */ /* 0x000fe200078e0a07 */
[----:B------:R-:W-:Y:S01]  /*0610*/  LOP3.LUT R8, R8, 0x3ffffffc, RZ, 0xc0, !PT ;  /* 0x3ffffffc08087812 */ /* 0x000fe200078ec0ff */
[----:B------:R-:W-:Y:S01]  /*0620*/  IMAD.MOV.U32 R23, RZ, RZ, 0x1 ;  /* 0x00000001ff177424 */ /* 0x000fe200078e00ff */
[----:B------:R-:W-:-:S02]  /*0630*/  ISETP.NE.AND P3, PT, R5, RZ, PT ;  /* 0x000000ff0500720c */ /* 0x000fc40003f65270 */
[----:B------:R-:W-:Y:S01]  /*0640*/  SHF.R.S32.HI R7, RZ, 0x1f, R6 ;  /* 0x0000001fff077819 */ /* 0x000fe20000011406 */
[----:B------:R-:W-:Y:S01]  /*0650*/  IMAD.IADD R8, R3, 0x1, -R8 ;  /* 0x0000000103087824 */ /* 0x000fe200078e0a08 */
[----:B------:R-:W4:Y:S02]  /*0660*/  LDC R13, c[0x0][0x140] ;  /* 0x00005000ff0d7b82 */ /* 0x000f240000000800 */
[----:B------:R-:W-:Y:S02]  /*0670*/  LEA.HI R7, R7, R6, RZ, 0x3 ;  /* 0x0000000607077211 */ /* 0x000fe400078f18ff */
[----:B0-----:R-:W-:Y:S02]  /*0680*/  ISETP.NE.OR P0, PT, R0, RZ, !P0 ;  /* 0x000000ff0000720c */ /* 0x001fe40004705670 */
[--C-:B------:R-:W-:Y:S02]  /*0690*/  SHF.R.S32.HI R0, RZ, 0x3, R7.reuse ;  /* 0x00000003ff007819 */ /* 0x100fe40000011407 */
[----:B------:R-:W-:-:S02]  /*06a0*/  SHF.R.S32.HI R7, RZ, 0x1f, R7 ;  /* 0x0000001fff077819 */ /* 0x000fc40000011407 */
[----:B-1----:R-:W-:Y:S02]  /*06b0*/  I2FP.F32.U32 R9, UR8 ;  /* 0x0000000800097c45 */ /* 0x002fe40008201000 */
[----:B------:R-:W-:-:S03]  /*06c0*/  LEA.HI R7, R7, R0, RZ, 0x2 ;  /* 0x0000000007077211 */ /* 0x000fc600078f10ff */
[----:B------:R-:W-:Y:S01]  /*06d0*/  FMUL R9, R9, UR4 ;  /* 0x0000000409097c20 */ /* 0x000fe20008400000 */
[----:B------:R-:W-:Y:S01]  /*06e0*/  LOP3.LUT R7, R7, 0xfffffffc, RZ, 0xc0, !PT ;  /* 0xfffffffc07077812 */ /* 0x000fe200078ec0ff */
[----:B------:R-:W-:Y:S01]  /*06f0*/  VOTEU.ALL UP0, P0 ;  /* 0x00000000003f7886 */ /* 0x000fe20000000000 */
[----:B--2---:R-:W-:Y:S01]  /*0700*/  I2FP.F32.U32 R3, R4 ;  /* 0x0000000400037245 */ /* 0x004fe20000201000 */
[----:B------:R-:W-:Y:S01]  /*0710*/  ULDC UR4, c[0x0][0x154] ;  /* 0x0000550000047ab9 */ /* 0x000fe20000000800 */
[----:B------:R-:W-:Y:S01]  /*0720*/  VOTEU.ALL UP1, P0 ;  /* 0x00000000003f7886 */ /* 0x000fe20000020000 */
[----:B------:R-:W0:Y:S01]  /*0730*/  F2I.U32.TRUNC.NTZ R9, R9 ;  /* 0x0000000900097305 */ /* 0x000e22000020f000 */
[----:B------:R-:W-:Y:S01]  /*0740*/  IMAD.IADD R7, R0, 0x1, -R7 ;  /* 0x0000000100077824 */ /* 0x000fe200078e0a07 */
[----:B------:R-:W1:Y:S01]  /*0750*/  @!UP0 S2UR UR7, SR_CgaCtaId ;  /* 0x00000000000789c3 */ /* 0x000e620000008800 */
[----:B------:R-:W-:Y:S01]  /*0760*/  FMUL R12, R3, UR4 ;  /* 0x00000004030c7c20 */ /* 0x000fe20008400000 */
[----:B------:R-:W-:Y:S01]  /*0770*/  UMOV UR4, 0x20 ;  /* 0x0000002000047882 */ /* 0x000fe20000000000 */
[----:B------:R-:W-:Y:S01]  /*0780*/  IMAD R8, R8, 0x4, R7 ;  /* 0x0000000408087824 */ /* 0x000fe200078e0207 */
[----:B------:R-:W-:Y:S01]  /*0790*/  @!UP0 UMOV UR6, 0x400 ;  /* 0x0000040000068882 */ /* 0x000fe20000000000 */
[----:B------:R-:W-:-:S04]  /*07a0*/  @!UP0 UIADD3 UR4, -UR4, 0x100000, URZ ;  /* 0x0010000004048890 */ /* 0x000fc8000fffe13f */
[----:B------:R-:W-:Y:S02]  /*07b0*/  @!UP0 USHF.L.U32 UR5, UR4, 0xb, URZ ;  /* 0x0000000b04058899 */ /* 0x000fe4000800063f */
[----:B------:R-:W-:Y:S01]  /*07c0*/  @!UP0 USHF.L.U32 UR4, UR4, 0x1, URZ ;  /* 0x0000000104048899 */ /* 0x000fe2000800063f */
[----:B----4-:R-:W-:Y:S01]  /*07d0*/  ISETP.EQ.U32.AND P2, PT, R13, 0x1, PT ;  /* 0x000000010d00780c */ /* 0x010fe20003f42070 */
[----:B------:R-:W2:Y:S01]  /*07e0*/  F2I.U32.TRUNC.NTZ R12, R12 ;  /* 0x0000000c000c7305 */ /* 0x000ea2000020f000 */
[----:B------:R-:W-:Y:S01]  /*07f0*/  LEA.HI R0, R8, R8, RZ, 0x1 ;  /* 0x0000000808007211 */ /* 0x000fe200078f08ff */
[----:B------:R-:W4:Y:S03]  /*0800*/  LDC R7, c[0x0][0x148] ;  /* 0x00005200ff077b82 */ /* 0x000f260000000800 */
[----:B------:R-:W-:Y:S01]  /*0810*/  LOP3.LUT R11, R0, 0xfffffffe, RZ, 0xc0, !PT ;  /* 0xfffffffe000b7812 */ /* 0x000fe200078ec0ff */
[----:B0-----:R-:W-:Y:S01]  /*0820*/  IMAD.MOV R15, RZ, RZ, -R9 ;  /* 0x000000ffff0f7224 */ /* 0x001fe200078e0a09 */
[----:B------:R-:W-:-:S03]  /*0830*/  SHF.R.S32.HI R9, RZ, 0x1f, R2 ;  /* 0x0000001fff097819 */ /* 0x000fc60000011402 */
[----:B---3--:R-:W-:Y:S01]  /*0840*/  IMAD R3, R10, R15, UR8 ;  /* 0x000000080a037e24 */ /* 0x008fe2000f8e020f */
[----:B------:R-:W-:Y:S01]  /*0850*/  LEA.HI R9, R9, R2, RZ, 0x2 ;  /* 0x0000000209097211 */ /* 0x000fe200078f10ff */
[C---:B------:R-:W-:Y:S02]  /*0860*/  IMAD.IADD R0, R8.reuse, 0x1, -R11 ;  /* 0x0000000108007824 */ /* 0x040fe400078e0a0b */
[----:B------:R-:W-:Y:S01]  /*0870*/  IMAD.SHL.U32 R11, R8, 0x4, RZ ;  /* 0x00000004080b7824 */ /* 0x000fe200078e00ff */
[----:B------:R-:W-:Y:S01]  /*0880*/  LOP3.LUT R9, R9, 0xfffffffc, RZ, 0xc0, !PT ;  /* 0xfffffffc09097812 */ /* 0x000fe200078ec0ff */
[----:B--2---:R-:W-:Y:S01]  /*0890*/  IMAD.MOV R24, RZ, RZ, -R12 ;  /* 0x000000ffff187224 */ /* 0x004fe200078e0a0c */
[----:B------:R-:W-:Y:S01]  /*08a0*/  ISETP.NE.AND P4, PT, R0, R3, PT ;  /* 0x000000030000720c */ /* 0x000fe20003f85270 */
[----:B-1----:R-:W-:Y:S01]  /*08b0*/  @!UP0 ULEA UR6, UR7, UR6, 0x18 ;  /* 0x0000000607068291 */ /* 0x002fe2000f8ec03f */
[----:B------:R-:W-:Y:S01]  /*08c0*/  LOP3.LUT R22, R8, 0xc, R11, 0x78, !PT ;  /* 0x0000000c08167812 */ /* 0x000fe200078e780b */
[----:B------:R-:W-:Y:S01]  /*08d0*/  IMAD.IADD R0, R2, 0x1, -R9 ;  /* 0x0000000102007824 */ /* 0x000fe200078e0a09 */
[----:B------:R-:W-:Y:S01]  /*08e0*/  VOTEU.ALL UP0, P0 ;  /* 0x00000000003f7886 */ /* 0x000fe20000000000 */
[----:B------:R-:W-:Y:S01]  /*08f0*/  LOP3.LUT P0, RZ, R6, 0x7, RZ, 0xc0, !PT ;  /* 0x0000000706ff7812 */ /* 0x000fe2000780c0ff */
[----:B------:R-:W-:-:S02]  /*0900*/  VIADD R6, R5, 0xffffffff ;  /* 0xffffffff05067836 */ /* 0x000fc40000000000 */
[----:B------:R-:W-:Y:S01]  /*0910*/  ISETP.NE.AND P1, PT, R0, 0x3, PT ;  /* 0x000000030000780c */ /* 0x000fe20003f25270 */
[----:B----4-:R-:W-:Y:S01]  /*0920*/  IMAD R9, R7, R24, R4 ;  /* 0x0000001807097224 */ /* 0x010fe200078e0204 */
[----:B------:R-:W-:Y:S02]  /*0930*/  ISETP.LT.U32.AND P0, PT, R22, 0x2, !P0 ;  /* 0x000000021600780c */ /* 0x000fe40004701070 */
[----:B------:R-:W-:Y:S01]  /*0940*/  ISETP.EQ.OR P1, PT, R0, RZ, !P1 ;  /* 0x000000ff0000720c */ /* 0x000fe20004f22670 */
[----:B------:R-:W0:Y:S02]  /*0950*/  FENCE.VIEW.ASYNC.S ;  /* 0x00000000000073c6 */ /* 0x000e240000000000 */
[----:B0-----:R0:W1:Y:S01]  /*0960*/  @!UP0 SYNCS.EXCH.64 URZ, [UR6+0x170], UR4 ;  /* 0x00017004063f85b2 */ /* 0x0010620008000100 */
[----:B------:R-:W-:Y:S02]  /*0970*/  @P4 LEA.HI R2, R22, R22, RZ, 0x1 ;  /* 0x0000001616024211 */ /* 0x000fe400078f08ff */
[----:B------:R-:W-:-:S02]  /*0980*/  ISETP.EQ.AND P1, PT, R5, RZ, P1 ;  /* 0x000000ff0500720c */ /* 0x000fc40000f22270 */
[----:B------:R-:W-:Y:S02]  /*0990*/  @P4 SHF.R.S32.HI R2, RZ, 0x1, R2 ;  /* 0x00000001ff024819 */ /* 0x000fe40000011402 */
[----:B------:R-:W-:Y:S02]  /*09a0*/  ISETP.GE.U32.AND P6, PT, R6, 0x2, PT ;  /* 0x000000020600780c */ /* 0x000fe40003fc6070 */
[----:B------:R-:W-:Y:S02]  /*09b0*/  @P4 ISETP.NE.AND P5, PT, R2, R9, PT ;  /* 0x000000090200420c */ /* 0x000fe40003fa5270 */
[----:B------:R-:W-:Y:S02]  /*09c0*/  SEL R2, RZ, 0x1, !P0 ;  /* 0x00000001ff027807 */ /* 0x000fe40004000000 */
[----:B------:R-:W-:Y:S02]  /*09d0*/  @P4 SEL R23, RZ, 0x1, P5 ;  /* 0x00000001ff174807 */ /* 0x000fe40002800000 */
[----:B------:R-:W-:Y:S01]  /*09e0*/  SEL R19, RZ, 0x1, !P1 ;  /* 0x00000001ff137807 */ /* 0x000fe20004800000 */
[----:B------:R0:W2:Y:S01]  /*09f0*/  @!UP1 SYNCS.EXCH.64 URZ, [UR6+0x178], UR4 ;  /* 0x00017804063f95b2 */ /* 0x0000a20008000100 */
[----:B------:R-:W-:Y:S01]  /*0a00*/  LOP3.LUT R23, R23, R2, RZ, 0xc0, !PT ;  /* 0x0000000217177212 */ /* 0x000fe200078ec0ff */
[----:B------:R-:W-:Y:S01]  /*0a10*/  NOP ;  /* 0x0000000000007918 */ /* 0x000fe20000000000 */
[----:B------:R-:W-:Y:S01]  /*0a20*/  SEL R19, R19, 0x2, P6 ;  /* 0x0000000213137807 */ /* 0x000fe20003000000 */
[----:B------:R-:W-:Y:S06]  /*0a30*/  @!P2 BRA `(.L_x_4) ;  /* 0x000000000008a947 */ /* 0x000fec0003800000 */
[----:B-12---:R-:W-:Y:S01]  /*0a40*/  UCGABAR_ARV ;  /* 0x00000000000079c7 */ /* 0x006fe20008000000 */
[----:B------:R-:W-:Y:S05]  /*0a50*/  BRA `(.L_x_5) ;  /* 0x0000000000047947 */ /* 0x000fea0003800000 */
.L_x_4:
[----:B-12---:R-:W-:Y:S01]  /*0a60*/  NOP ;  /* 0x0000000000007918 */ /* 0x006fe20000000000 */
.L_x_5:
[----:B------:R-:W1:Y:S01]  /*0a70*/  LDC R2, c[0x0][0x65c] ;  /* 0x00019700ff027b82 */ /* 0x000e620000000800 */
[----:B------:R-:W-:Y:S02]  /*0a80*/  IMAD.U32 R8, RZ, RZ, UR8 ;  /* 0x00000008ff087e24 */ /* 0x000fe4000f8e00ff */
[----:B------:R-:W-:Y:S01]  /*0a90*/  IMAD.MOV.U32 R9, RZ, RZ, RZ ;  /* 0x000000ffff097224 */ /* 0x000fe200078e00ff */
[----:B-1----:R-:W-:-:S04]  /*0aa0*/  ISETP.NE.AND P1, PT, R2, 0x1, PT ;  /* 0x000000010200780c */ /* 0x002fc80003f25270 */
[----:B------:R-:W-:-:S09]  /*0ab0*/  P2R R5, PR, RZ, 0x2 ;  /* 0x00000002ff057803 */ /* 0x000fd20000000000 */
[----:B------:R-:W1:Y:S01]  /*0ac0*/  @P1 LDC R17, c[0x0][0x10] ;  /* 0x00000400ff111b82 */ /* 0x000e620000000800 */
[----:B------:R-:W-:Y:S02]  /*0ad0*/  @P1 IMAD.MOV.U32 R5, RZ, RZ, RZ ;  /* 0x000000ffff051224 */ /* 0x000fe400078e00ff */
[----:B------:R-:W-:-:S05]  /*0ae0*/  @P1 IMAD.MOV.U32 R13, RZ, RZ, RZ ;  /* 0x000000ffff0d1224 */ /* 0x000fca00078e00ff */
[----:B------:R-:W2:Y:S01]  /*0af0*/  @!P1 LDC R11, c[0x0][0xc] ;  /* 0x00000300ff0b9b82 */ /* 0x000ea20000000800 */
[----:B-1----:R-:W-:-:S04]  /*0b00*/  @P1 IMAD.WIDE.U32 R16, R17, UR8, R4 ;  /* 0x0000000811101c25 */ /* 0x002fc8000f8e0004 */
[----:B------:R-:W-:Y:S02]  /*0b10*/  @P1 IMAD.IADD R17, R17, 0x1, R13 ;  /* 0x0000000111111824 */ /* 0x000fe400078e020d */
[----:B--2---:R-:W-:-:S04]  /*0b20*/  @!P1 IMAD.WIDE.U32 R8, R4, R11, R8 ;  /* 0x0000000b04089225 */ /* 0x004fc800078e0008 */
[----:B------:R-:W-:Y:S02]  /*0b30*/  @!P1 IMAD.MOV.U32 R16, RZ, RZ, R8 ;  /* 0x000000ffff109224 */ /* 0x000fe400078e0008 */
[----:B------:R-:W-:Y:S01]  /*0b40*/  @!P1 IMAD.MOV.U32 R17, RZ, RZ, R9 ;  /* 0x000000ffff119224 */ /* 0x000fe200078e0009 */
[----:B------:R-:W-:Y:S06]  /*0b50*/  @!P2 BRA `(.L_x_6) ;  /* 0x00000000000ca947 */ /* 0x000fec0003800000 */
[----:B------:R-:W-:Y:S01]  /*0b60*/  UCGABAR_WAIT ;  /* 0x0000000000007dc7 */ /* 0x000fe20008000000 */
[----:B------:R-:W-:Y:S01]  /*0b70*/  CCTL.IVALL ;  /* 0x00000000ff00798f */ /* 0x000fe20002000000 */
[----:B------:R-:W-:Y:S05]  /*0b80*/  BRA `(.L_x_7) ;  /* 0x0000000000047947 */ /* 0x000fea0003800000 */
.L_x_6:
[----:B------:R-:W-:Y:S06]  /*0b90*/  BAR.SYNC.DEFER_BLOCKING 0x0 ;  /* 0x0000000000007b1d */ /* 0x000fec0000010000 */
.L_x_7:
[----:B------:R-:W-:Y:S05]  /*0ba0*/  @!P3 BRA `(.L_x_8) ;  /* 0x0000004c00e4b947 */ /* 0x000fea0003800000 */
[----:B------:R-:W-:-:S13]  /*0bb0*/  ISETP.GT.U32.AND P0, PT, R6, 0x1, PT ;  /* 0x000000010600780c */ /* 0x000fda0003f04070 */
[----:B0-----:R-:W-:Y:S05]  /*0bc0*/  @P0 EXIT ;  /* 0x000000000000094d */ /* 0x001fea0003800000 */
[----:B------:R-:W-:Y:S01]  /*0bd0*/  ULDC.64 UR4, c[0x0][0x650] ;  /* 0x0001940000047ab9 */ /* 0x000fe20000000a00 */
[----:B------:R-:W-:Y:S01]  /*0be0*/  PRMT R0, RZ, 0x7610, R0 ;  /* 0x00007610ff007816 */ /* 0x000fe20000000000 */
[----:B------:R-:W-:Y:S01]  /*0bf0*/  IMAD.MOV.U32 R92, RZ, RZ, -0x1 ;  /* 0xffffffffff5c7424 */ /* 0x000fe200078e00ff */
[----:B------:R-:W-:Y:S01]  /*0c00*/  ISETP.GE.U32.AND P0, PT, R16, UR4, PT ;  /* 0x0000000410007c0c */ /* 0x000fe2000bf06070 */
[----:B------:R-:W-:Y:S02]  /*0c10*/  IMAD.MOV.U32 R93, RZ, RZ, -0x1 ;  /* 0xffffffffff5d7424 */ /* 0x000fe400078e00ff */
[----:B------:R-:W-:Y:S01]  /*0c20*/  IMAD.MOV.U32 R88, RZ, RZ, -0x1 ;  /* 0xffffffffff587424 */ /* 0x000fe200078e00ff */
[----:B------:R-:W-:-:S13]  /*0c30*/  ISETP.GE.U32.AND.EX P0, PT, R17, UR5, PT, P0 ;  /* 0x0000000511007c0c */ /* 0x000fda000bf06100 */
[----:B------:R-:W-:Y:S05]  /*0c40*/  @P0 BRA `(.L_x_9) ;  /* 0x0000000400280947 */ /* 0x000fea0003800000 */
[----:B------:R-:W0:Y:S01]  /*0c50*/  LDC.64 R20, c[0x0][0x628] ;  /* 0x00018a00ff147b82 */ /* 0x000e220000000a00 */
[----:B------:R-:W-:Y:S02]  /*0c60*/  IMAD.MOV.U32 R8, RZ, RZ, R16 ;  /* 0x000000ffff087224 */ /* 0x000fe400078e0010 */
[----:B------:R-:W-:-:S05]  /*0c70*/  IMAD.MOV.U32 R9, RZ, RZ, R17 ;  /* 0x000000ffff097224 */ /* 0x000fca00078e0011 */
[----:B------:R-:W1:Y:S08]  /*0c80*/  LDC R0, c[0x0][0x630] ;  /* 0x00018c00ff007b82 */ /* 0x000e700000000800 */
[----:B------:R-:W2:Y:S01]  /*0c90*/  LDC.64 R26, c[0x0][0x620] ;  /* 0x00018800ff1a7b82 */ /* 0x000ea20000000a00 */
[----:B0-----:R-:W-:-:S04]  /*0ca0*/  ISETP.NE.U32.AND P0, PT, R20, RZ, PT ;  /* 0x000000ff1400720c */ /* 0x001fc80003f05070 */
[----:B------:R-:W-:-:S13]  /*0cb0*/  ISETP.NE.AND.EX P0, PT, R21, RZ, PT, P0 ;  /* 0x000000ff1500720c */ /* 0x000fda0003f05300 */
[----:B-12---:R-:W-:Y:S05]  /*0cc0*/  @!P0 BRA `(.L_x_10) ;  /* 0x0000000000288947 */ /* 0x006fea0003800000 */
[----:B------:R-:W0:Y:S02]  /*0cd0*/  LDC R13, c[0x0][0x634] ;  /* 0x00018d00ff0d7b82 */ /* 0x000e240000000800 */
[----:B0-----:R-:W-:-:S05]  /*0ce0*/  IADD3 R13, P0, R16, R13, RZ ;  /* 0x0000000d100d7210 */ /* 0x001fca0007f1e0ff */
[----:B------:R-:W-:-:S04]  /*0cf0*/  IMAD.X R15, RZ, RZ, R17, P0 ;  /* 0x000000ffff0f7224 */ /* 0x000fc800000e0611 */
[----:B------:R-:W-:-:S04]  /*0d00*/  IMAD.WIDE.U32 R8, R15, R20, RZ ;  /* 0x000000140f087225 */ /* 0x000fc800078e00ff */
[----:B------:R-:W-:-:S04]  /*0d10*/  IMAD.WIDE.U32 R10, P0, R13, R21, R8 ;  /* 0x000000150d0a7225 */ /* 0x000fc80007800008 */
[----:B------:R-:W-:-:S04]  /*0d20*/  IMAD.WIDE.U32 R8, R13, R20, RZ ;  /* 0x000000140d087225 */ /* 0x000fc800078e00ff */
[----:B------:R-:W-:Y:S01]  /*0d30*/  IMAD.X R13, RZ, RZ, RZ, P0 ;  /* 0x000000ffff0d7224 */ /* 0x000fe200000e06ff */
[----:B------:R-:W-:Y:S01]  /*0d40*/  IADD3 RZ, P0, R9, R10, RZ ;  /* 0x0000000a09ff7210 */ /* 0x000fe20007f1e0ff */
[----:B------:R-:W-:-:S04]  /*0d50*/  IMAD.MOV.U32 R12, RZ, RZ, R11 ;  /* 0x000000ffff0c7224 */ /* 0x000fc800078e000b */
[----:B------:R-:W-:-:S08]  /*0d60*/  IMAD.WIDE.U32.X R8, R15, R21, R12, P0 ;  /* 0x000000150f087225 */ /* 0x000fd000000e040c */
.L_x_10:
[----:B------:R-:W0:Y:S01]  /*0d70*/  LDC.64 R20, c[0x0][0x640] ;  /* 0x00019000ff147b82 */ /* 0x000e220000000a00 */
[--C-:B------:R-:W-:Y:S01]  /*0d80*/  SHF.R.U64 R88, R8, R0, R9.reuse ;  /* 0x0000000008587219 */ /* 0x100fe20000001209 */
[----:B------:R-:W-:Y:S01]  /*0d90*/  IMAD R28, R7, R24, R4 ;  /* 0x00000018071c7224 */ /* 0x000fe200078e0204 */
[----:B------:R-:W-:Y:S01]  /*0da0*/  SHF.R.U32.HI R0, RZ, R0, R9 ;  /* 0x00000000ff007219 */ /* 0x000fe20000011609 */
[----:B------:R-:W-:Y:S01]  /*0db0*/  IMAD.MOV.U32 R25, RZ, RZ, 0x1 ;  /* 0x00000001ff197424 */ /* 0x000fe200078e00ff */
[----:B------:R-:W-:-:S03]  /*0dc0*/  IADD3 R5, P0, RZ, -R88, RZ ;  /* 0x80000058ff057210 */ /* 0x000fc60007f1e0ff */
[----:B------:R-:W1:Y:S02]  /*0dd0*/  LDC R6, c[0x0][0x618] ;  /* 0x00018600ff067b82 */ /* 0x000e640000000800 */
[----:B------:R-:W-:-:S04]  /*0de0*/  IMAD.X R9, RZ, RZ, ~R0, P0 ;  /* 0x000000ffff097224 */ /* 0x000fc800000e0e00 */
[-C--:B------:R-:W-:Y:S02]  /*0df0*/  IMAD R0, R9, R26.reuse, RZ ;  /* 0x0000001a09007224 */ /* 0x080fe400078e02ff */
[----:B------:R-:W2:Y:S01]  /*0e00*/  LDC R11, c[0x0][0x608] ;  /* 0x00018200ff0b7b82 */ /* 0x000ea20000000800 */
[----:B------:R-:W-:-:S04]  /*0e10*/  IMAD.WIDE.U32 R8, R5, R26, R16 ;  /* 0x0000001a05087225 */ /* 0x000fc800078e0010 */
[----:B------:R-:W-:-:S03]  /*0e20*/  IMAD R5, R5, R27, R0 ;  /* 0x0000001b05057224 */ /* 0x000fc600078e0200 */
[----:B------:R-:W3:Y:S01]  /*0e30*/  LDC R12, c[0x0][0x658] ;  /* 0x00019600ff0c7b82 */ /* 0x000ee20000000800 */
[----:B0-----:R-:W-:Y:S01]  /*0e40*/  ISETP.NE.U32.AND P0, PT, R20, RZ, PT ;  /* 0x000000ff1400720c */ /* 0x001fe20003f05070 */
[----:B------:R-:W-:Y:S02]  /*0e50*/  IMAD.IADD R5, R9, 0x1, R5 ;  /* 0x0000000109057824 */ /* 0x000fe400078e0205 */
[----:B------:R-:W-:Y:S01]  /*0e60*/  IMAD.MOV.U32 R9, RZ, RZ, -0x1 ;  /* 0xffffffffff097424 */ /* 0x000fe200078e00ff */
[----:B------:R-:W-:-:S03]  /*0e70*/  ISETP.NE.AND.EX P0, PT, R21, RZ, PT, P0 ;  /* 0x000000ff1500720c */ /* 0x000fc60003f05300 */
[----:B------:R-:W0:Y:S01]  /*0e80*/  LDC R15, c[0x0][0x600] ;  /* 0x00018000ff0f7b82 */ /* 0x000e220000000800 */
[-CC-:B-1----:R-:W-:Y:S02]  /*0e90*/  SHF.R.U64 R13, R8, R6.reuse, R5.reuse ;  /* 0x00000006080d7219 */ /* 0x182fe40000001205 */
[----:B------:R-:W-:-:S05]  /*0ea0*/  SHF.R.U32.HI R0, RZ, R6, R5 ;  /* 0x00000006ff007219 */ /* 0x000fca0000011605 */
[----:B------:R-:W1:Y:S01]  /*0eb0*/  LDC R14, c[0x0][0x648] ;  /* 0x00019200ff0e7b82 */ /* 0x000e620000000800 */
[-CC-:B--2---:R-:W-:Y:S02]  /*0ec0*/  SHF.R.U64 R29, R13, R11.reuse, R0.reuse ;  /* 0x0000000b0d1d7219 */ /* 0x184fe40000001200 */
[----:B------:R-:W-:-:S05]  /*0ed0*/  SHF.R.U32.HI R5, RZ, R11, R0 ;  /* 0x0000000bff057219 */ /* 0x000fca0000011600 */
[----:B------:R-:W2:Y:S01]  /*0ee0*/  LDC R26, c[0x0][0x638] ;  /* 0x00018e00ff1a7b82 */ /* 0x000ea20000000800 */
[-CC-:B---3--:R-:W-:Y:S02]  /*0ef0*/  SHF.R.U64 R24, R29, R12.reuse, R5.reuse ;  /* 0x0000000c1d187219 */ /* 0x188fe40000001205 */
[-C--:B------:R-:W-:Y:S02]  /*0f00*/  SHF.L.U32 R0, R9, R12.reuse, RZ ;  /* 0x0000000c09007219 */ /* 0x080fe400000006ff */
[----:B------:R-:W-:Y:S01]  /*0f10*/  SHF.R.U32.HI R5, RZ, R12, R5 ;  /* 0x0000000cff057219 */ /* 0x000fe20000011605 */
[----:B------:R-:W-:Y:S01]  /*0f20*/  IMAD.MOV.U32 R4, RZ, RZ, R24 ;  /* 0x000000ffff047224 */ /* 0x000fe200078e0018 */
[----:B------:R-:W-:Y:S01]  /*0f30*/  LOP3.LUT R10, RZ, R0, RZ, 0x33, !PT ;  /* 0x00000000ff0a7212 */ /* 0x000fe200078e33ff */
[----:B------:R-:W3:Y:S01]  /*0f40*/  LDC R27, c[0x0][0x610] ;  /* 0x00018400ff1b7b82 */ /* 0x000ee20000000800 */
[----:B------:R-:W-:Y:S05]  /*0f50*/  @!P0 BRA `(.L_x_11) ;  /* 0x0000000000288947 */ /* 0x000fea0003800000 */
[----:B------:R-:W4:Y:S02]  /*0f60*/  LDC R9, c[0x0][0x64c] ;  /* 0x00019300ff097b82 */ /* 0x000f240000000800 */
[----:B----4-:R-:W-:-:S05]  /*0f70*/  IADD3 R9, P0, R24, R9, RZ ;  /* 0x0000000918097210 */ /* 0x010fca0007f1e0ff */
        /* <DEDUP_REMOVED lines=8> */
.L_x_11:
[----:B-1----:R-:W-:Y:S01]  /*1000*/  SHF.R.U64 R4, R4, R14, R5 ;  /* 0x0000000e04047219 */ /* 0x002fe20000001205 */
[----:B0-----:R-:W-:Y:S01]  /*1010*/  VIADD R6, R15, 0xffffffff ;  /* 0xffffffff0f067836 */ /* 0x001fe20000000000 */
[----:B------:R-:W-:Y:S02]  /*1020*/  SHF.L.U32 R0, R25, R12, RZ ;  /* 0x0000000c19007219 */ /* 0x000fe400000006ff */
[----:B------:R-:W-:Y:S01]  /*1030*/  LOP3.LUT R5, R29, R10, RZ, 0xc0, !PT ;  /* 0x0000000a1d057212 */ /* 0x000fe200078ec0ff */
[----:B------:R-:W-:Y:S01]  /*1040*/  IMAD.MOV R7, RZ, RZ, -R4 ;  /* 0x000000ffff077224 */ /* 0x000fe200078e0a04 */
[----:B------:R-:W-:Y:S02]  /*1050*/  SEL R3, R3, R28, !P1 ;  /* 0x0000001c03037207 */ /* 0x000fe40004800000 */
[----:B------:R-:W-:Y:S01]  /*1060*/  LOP3.LUT R6, R13, R6, RZ, 0xc0, !PT ;  /* 0x000000060d067212 */ /* 0x000fe200078ec0ff */
[----:B------:R-:W-:Y:S02]  /*1070*/  IMAD R4, R0, R4, R5 ;  /* 0x0000000400047224 */ /* 0x000fe400078e0205 */
[----:B--2---:R-:W-:-:S02]  /*1080*/  IMAD R0, R7, R26, R24 ;  /* 0x0000001a07007224 */ /* 0x004fc400078e0218 */
[----:B---3--:R-:W-:Y:S02]  /*1090*/  IMAD R3, R4, R27, R3 ;  /* 0x0000001b04037224 */ /* 0x008fe400078e0203 */
[----:B------:R-:W-:Y:S02]  /*10a0*/  IMAD R92, R0, R15, R6 ;  /* 0x0000000f005c7224 */ /* 0x000fe400078e0206 */
[----:B------:R-:W-:-:S03]  /*10b0*/  IMAD.MOV.U32 R4, RZ, RZ, 0x1 ;  /* 0x00000001ff047424 */ /* 0x000fc600078e00ff */
[----:B------:R-:W-:Y:S02]  /*10c0*/  SEL R93, R92, R3, !P1 ;  /* 0x000000035c5d7207 */ /* 0x000fe40004800000 */
[----:B------:R-:W-:Y:S02]  /*10d0*/  PRMT R0, R4, 0x7610, R0 ;  /* 0x0000761004007816 */ /* 0x000fe40000000000 */
[----:B------:R-:W-:-:S07]  /*10e0*/  SEL R92, R3, R92, !P1 ;  /* 0x0000005c035c7207 */ /* 0x000fce0004800000 */
.L_x_9:
[----:B------:R-:W-:-:S08]  /*10f0*/  NOP ;  /* 0x0000000000007918 */ /* 0x000fd00000000000 */
[----:B------:R-:W0:Y:S02]  /*1100*/  USETMAXREG.TRY_ALLOC.CTAPOOL UP0, 0xe8 ;  /* 0x000000e8000079c8 */ /* 0x000e240008000600 */
[----:B0-----:R-:W-:-:S13]  /*1110*/  PLOP3.LUT P0, PT, PT, PT, UP0, 0x80, 0x0 ;  /* 0x000000000000781c */ /* 0x001fda0003f0f008 */
[----:B------:R-:W-:Y:S05]  /*1120*/  @!P0 BRA `(.L_x_9) ;  /* 0xfffffffc00f08947 */ /* 0x000fea000383ffff */
[----:B------:R-:W-:Y:S01]  /*1130*/  ULDC.64 UR4, c[0x0][0x598] ;  /* 0x0001660000047ab9 */ /* 0x000fe20000000a00 */
[----:B------:R-:W-:Y:S01]  /*1140*/  ULDC.64 UR36, c[0x0][0x208] ;  /* 0x0000820000247ab9 */ /* 0x000fe20000000a00 */
[----:B------:R-:W-:-:S04]  /*1150*/  ISETP.NE.U32.AND P0, PT, RZ, UR4, PT ;  /* 0x00000004ff007c0c */ /* 0x000fc8000bf05070 */
[----:B------:R-:W-:-:S13]  /*1160*/  ISETP.NE.AND.EX P0, PT, RZ, UR5, PT, P0 ;  /* 0x00000005ff007c0c */ /* 0x000fda000bf05300 */
[----:B------:R-:W-:Y:S05]  /*1170*/  @!P0 BRA `(.L_x_12) ;  /* 0x00000000001c8947 */ /* 0x000fea0003800000 */
[----:B------:R-:W0:Y:S02]  /*1180*/  LDC.64 R4, c[0x0][0x598] ;  /* 0x00016600ff047b82 */ /* 0x000e240000000a00 */
[----:B0-----:R-:W2:Y:S02]  /*1190*/  LDG.E.64 R4, desc[UR36][R4.64] ;  /* 0x0000002404047981 */ /* 0x001ea4000c1e1b00 */
[----:B--2---:R-:W-:-:S04]  /*11a0*/  ISETP.NE.U32.AND P0, PT, R4, RZ, PT ;  /* 0x000000ff0400720c */ /* 0x004fc80003f05070 */
[----:B------:R-:W-:-:S13]  /*11b0*/  ISETP.NE.AND.EX P0, PT, R5, RZ, PT, P0 ;  /* 0x000000ff0500720c */ /* 0x000fda0003f05300 */
[----:B------:R-:W-:Y:S05]  /*11c0*/  @!P0 BRA `(.L_x_12) ;  /* 0x0000000000088947 */ /* 0x000fea0003800000 */
[----:B------:R0:W5:Y:S01]  /*11d0*/  LD.E R89, desc[UR36][R4.64] ;  /* 0x0000002404597980 */ /* 0x000162000c101900 */
[----:B------:R-:W-:Y:S05]  /*11e0*/  BRA `(.L_x_13) ;  /* 0x0000000000247947 */ /* 0x000fea0003800000 */
.L_x_12:
[----:B------:R-:W-:Y:S02]  /*11f0*/  ULDC.64 UR4, c[0x0][0x588] ;  /* 0x0001620000047ab9 */ /* 0x000fe40000000a00 */
[----:B------:R-:W-:-:S04]  /*1200*/  ISETP.NE.U32.AND P0, PT, RZ, UR4, PT ;  /* 0x00000004ff007c0c */ /* 0x000fc8000bf05070 */
[----:B------:R-:W-:-:S13]  /*1210*/  ISETP.NE.AND.EX P0, PT, RZ, UR5, PT, P0 ;  /* 0x00000005ff007c0c */ /* 0x000fda000bf05300 */
[----:B------:R-:W-:Y:S05]  /*1220*/  @!P0 BRA `(.L_x_14) ;  /* 0x00000000000c8947 */ /* 0x000fea0003800000 */
[----:B------:R-:W0:Y:S02]  /*1230*/  LDC.64 R4, c[0x0][0x588] ;  /* 0x00016200ff047b82 */ /* 0x000e240000000a00 */
[----:B0-----:R1:W5:Y:S01]  /*1240*/  LDG.E R89, desc[UR36][R4.64] ;  /* 0x0000002404597981 */ /* 0x001362000c1e1900 */
[----:B------:R-:W-:Y:S05]  /*1250*/  BRA `(.L_x_13) ;  /* 0x0000000000087947 */ /* 0x000fea0003800000 */
.L_x_14:
[----:B------:R-:W-:Y:S02]  /*1260*/  ULDC UR4, c[0x0][0x580] ;  /* 0x0001600000047ab9 */ /* 0x000fe40000000800 */
[----:B------:R-:W-:-:S07]  /*1270*/  IMAD.U32 R89, RZ, RZ, UR4 ;  /* 0x00000004ff597e24 */ /* 0x000fce000f8e00ff */
.L_x_13:
[----:B------:R-:W-:Y:S02]  /*1280*/  ULDC.64 UR4, c[0x0][0x5a0] ;  /* 0x0001680000047ab9 */ /* 0x000fe40000000a00 */
[----:B------:R-:W-:-:S04]  /*1290*/  ISETP.NE.U32.AND P0, PT, RZ, UR4, PT ;  /* 0x00000004ff007c0c */ /* 0x000fc8000bf05070 */
[----:B------:R-:W-:-:S13]  /*12a0*/  ISETP.NE.AND.EX P0, PT, RZ, UR5, PT, P0 ;  /* 0x00000005ff007c0c */ /* 0x000fda000bf05300 */
[----:B------:R-:W-:Y:S05]  /*12b0*/  @!P0 BRA `(.L_x_15) ;  /* 0x00000000001c8947 */ /* 0x000fea0003800000 */
[----:B01----:R-:W0:Y:S02]  /*12c0*/  LDC.64 R4, c[0x0][0x5a0] ;  /* 0x00016800ff047b82 */ /* 0x003e240000000a00 */
[----:B0-----:R-:W2:Y:S02]  /*12d0*/  LDG.E.64 R4, desc[UR36][R4.64] ;  /* 0x0000002404047981 */ /* 0x001ea4000c1e1b00 */
[----:B--2---:R-:W-:-:S04]  /*12e0*/  ISETP.NE.U32.AND P0, PT, R4, RZ, PT ;  /* 0x000000ff0400720c */ /* 0x004fc80003f05070 */
[----:B------:R-:W-:-:S13]  /*12f0*/  ISETP.NE.AND.EX P0, PT, R5, RZ, PT, P0 ;  /* 0x000000ff0500720c */ /* 0x000fda0003f05300 */
[----:B------:R-:W-:Y:S05]  /*1300*/  @!P0 BRA `(.L_x_15) ;  /* 0x0000000000088947 */ /* 0x000fea0003800000 */
[----:B------:R0:W5:Y:S01]  /*1310*/  LD.E R90, desc[UR36][R4.64] ;  /* 0x00000024045a7980 */ /* 0x000162000c101900 */
[----:B------:R-:W-:Y:S05]  /*1320*/  BRA `(.L_x_16) ;  /* 0x0000000000247947 */ /* 0x000fea0003800000 */
.L_x_15:
[----:B------:R-:W-:Y:S02]  /*1330*/  ULDC.64 UR4, c[0x0][0x590] ;  /* 0x0001640000047ab9 */ /* 0x000fe40000000a00 */
[----:B------:R-:W-:-:S04]  /*1340*/  ISETP.NE.U32.AND P0, PT, RZ, UR4, PT ;  /* 0x00000004ff007c0c */ /* 0x000fc8000bf05070 */
[----:B------:R-:W-:-:S13]  /*1350*/  ISETP.NE.AND.EX P0, PT, RZ, UR5, PT, P0 ;  /* 0x00000005ff007c0c */ /* 0x000fda000bf05300 */
[----:B------:R-:W-:Y:S05]  /*1360*/  @!P0 BRA `(.L_x_17) ;  /* 0x00000000000c8947 */ /* 0x000fea0003800000 */
[----:B------:R-:W2:Y:S02]  /*1370*/  LDC.64 R90, c[0x0][0x590] ;  /* 0x00016400ff5a7b82 */ /* 0x000ea40000000a00 */
[----:B--2---:R2:W5:Y:S01]  /*1380*/  LDG.E R90, desc[UR36][R90.64] ;  /* 0x000000245a5a7981 */ /* 0x004562000c1e1900 */
[----:B------:R-:W-:Y:S05]  /*1390*/  BRA `(.L_x_16) ;  /* 0x0000000000087947 */ /* 0x000fea0003800000 */
.L_x_17:
[----:B------:R-:W-:Y:S02]  /*13a0*/  ULDC UR4, c[0x0][0x584] ;  /* 0x0001610000047ab9 */ /* 0x000fe40000000800 */
[----:B------:R-:W-:-:S07]  /*13b0*/  IMAD.U32 R90, RZ, RZ, UR4 ;  /* 0x00000004ff5a7e24 */ /* 0x000fce000f8e00ff */
.L_x_16:
[----:B------:R-:W-:-:S13]  /*13c0*/  LOP3.LUT P0, RZ, R0, 0xff, RZ, 0xc0, !PT ;  /* 0x000000ff00ff7812 */ /* 0x000fda000780c0ff */
[----:B------:R-:W-:Y:S05]  /*13d0*/  @!P0 EXIT ;  /* 0x000000000000894d */ /* 0x000fea0003800000 */
[----:B------:R-:W-:Y:S01]  /*13e0*/  ULDC UR4, c[0x0][0x28c] ;  /* 0x0000a30000047ab9 */ /* 0x000fe20000000800 */
[----:B------:R-:W-:Y:S01]  /*13f0*/  UMOV UR38, URZ ;  /* 0x0000003f00267c82 */ /* 0x000fe20008000000 */
[----:B------:R-:W-:Y:S01]  /*1400*/  UIADD3 UR4, UR4, 0x1f, URZ ;  /* 0x0000001f04047890 */ /* 0x000fe2000fffe03f */
[----:B------:R-:W-:-:S03]  /*1410*/  UMOV UR39, URZ ;  /* 0x0000003f00277c82 */ /* 0x000fc60008000000 */
[----:B------:R-:W-:-:S04]  /*1420*/  USHF.R.S32.HI UR5, URZ, 0x1f, UR4 ;  /* 0x0000001f3f057899 */ /* 0x000fc80008011404 */
[----:B------:R-:W-:-:S04]  /*1430*/  ULEA.HI UR5, UR5, UR4, URZ, 0x5 ;  /* 0x0000000405057291 */ /* 0x000fc8000f8f283f */
[----:B------:R-:W-:-:S12]  /*1440*/  USHF.R.S32.HI UR40, URZ, 0x5, UR5 ;  /* 0x000000053f287899 */ /* 0x000fd80008011405 */
.L_x_169:
[----:B------:R-:W-:Y:S01]  /*1450*/  LOP3.LUT R0, R18, 0x80, RZ, 0xc0, !PT ;  /* 0x0000008012007812 */ /* 0x000fe200078ec0ff */
[----:B------:R-:W3:Y:S01]  /*1460*/  S2UR UR7, SR_CgaCtaId ;  /* 0x00000000000779c3 */ /* 0x000ee20000008800 */
[----:B------:R-:W-:Y:S02]  /*1470*/  UMOV UR6, 0x400 ;  /* 0x0000040000067882 */ /* 0x000fe40000000000 */
[----:B------:R-:W-:-:S06]  /*1480*/  SHF.R.U32.HI R0, RZ, 0x7, R0 ;  /* 0x00000007ff007819 */ /* 0x000fcc0000011600 */
[----:B----4-:R-:W4:Y:S01]  /*1490*/  SHFL.IDX PT, R0, R0, RZ, 0x1f ;  /* 0x00001fff00007589 */ /* 0x010f2200000e0000 */
[----:B---3--:R-:W-:Y:S01]  /*14a0*/  ULEA UR6, UR7, UR6, 0x18 ;  /* 0x0000000607067291 */ /* 0x008fe2000f8ec03f */
[----:B----4-:R-:W-:-:S13]  /*14b0*/  R2UR UR4, R0 ;  /* 0x00000000000472ca */ /* 0x010fda00000e0000 */
[----:B------:R-:W-:-:S04]  /*14c0*/  ULEA.HI UR5, UR4, UR4, URZ, 0x1 ;  /* 0x0000000404057291 */ /* 0x000fc8000f8f083f */
[----:B------:R-:W-:-:S04]  /*14d0*/  ULOP3.LUT UR5, UR5, 0x1ffffe, URZ, 0xc0, !UPT ;  /* 0x001ffffe05057892 */ /* 0x000fc8000f8ec03f */
[----:B------:R-:W-:-:S03]  /*14e0*/  UIADD3 UR5, UR4, -UR5, URZ ;  /* 0x8000000504057290 */ /* 0x000fc6000fffe03f */
[----:B------:R-:W-:Y:S01]  /*14f0*/  ULDC UR4, c[0x0][0x28c] ;  /* 0x0000a30000047ab9 */ /* 0x000fe20000000800 */
[----:B------:R-:W-:Y:S01]  /*1500*/  ULEA UR5, UR5, UR6, 0xb ;  /* 0x0000000605057291 */ /* 0x000fe2000f8e583f */
[----:B------:R-:W-:-:S03]  /*1510*/  ISETP.LT.AND P0, PT, RZ, UR4, PT ;  /* 0x00000004ff007c0c */ /* 0x000fc6000bf01270 */
[----:B------:R-:W-:-:S04]  /*1520*/  UIADD3 UR5, UR5, 0x280, URZ ;  /* 0x0000028005057890 */ /* 0x000fc8000fffe03f */
[----:B------:R-:W-:-:S04]  /*1530*/  USHF.R.U32.HI UR5, URZ, 0x4, UR5 ;  /* 0x000000043f057899 */ /* 0x000fc80008011605 */
[----:B------:R-:W-:-:S04]  /*1540*/  ULOP3.LUT UR5, UR5, 0x3fff, URZ, 0xc0, !UPT ;  /* 0x00003fff05057892 */ /* 0x000fc8000f8ec03f */
[----:B------:R-:W-:Y:S01]  /*1550*/  ULOP3.LUT UR41, UR5, 0x10000, URZ, 0xfc, !UPT ;  /* 0x0001000005297892 */ /* 0x000fe2000f8efc3f */
[----:B01----:R-:W-:Y:S11]  /*1560*/  @P0 BRA `(.L_x_18) ;  /* 0x0000000000400947 */ /* 0x003ff60003800000 */
[----:B------:R-:W-:Y:S01]  /*1570*/  MOV R0, 0x0 ;  /* 0x0000000000007802 */ /* 0x000fe20000000f00 */
[----:B------:R-:W-:Y:S01]  /*1580*/  ULDC.64 UR4, c[0x4][0x68] ;  /* 0x01001a0000047ab9 */ /* 0x000fe20000000a00 */
[----:B------:R-:W-:Y:S01]  /*1590*/  ULDC.64 UR6, c[0x4][0x8] ;  /* 0x0100020000067ab9 */ /* 0x000fe20000000a00 */
[----:B01----:R-:W-:Y:S01]  /*15a0*/  IMAD.U32 R4, RZ, RZ, UR4 ;  /* 0x00000004ff047e24 */ /* 0x003fe2000f8e00ff */
[----:B------:R0:W1:Y:S01]  /*15b0*/  LDC.64 R14, c[0x4][R0] ;  /* 0x01000000000e7b82 */ /* 0x0000620000000a00 */
[----:B------:R-:W-:Y:S01]  /*15c0*/  IMAD.U32 R5, RZ, RZ, UR5 ;  /* 0x00000005ff057e24 */ /* 0x000fe2000f8e00ff */
[----:B------:R-:W-:Y:S01]  /*15d0*/  ULDC.64 UR4, c[0x4][0x70] ;  /* 0x01001c0000047ab9 */ /* 0x000fe20000000a00 */
[----:B------:R-:W-:Y:S02]  /*15e0*/  IMAD.U32 R10, RZ, RZ, UR6 ;  /* 0x00000006ff0a7e24 */ /* 0x000fe4000f8e00ff */
[----:B------:R-:W-:Y:S02]  /*15f0*/  IMAD.U32 R6, RZ, RZ, UR4 ;  /* 0x00000004ff067e24 */ /* 0x000fe4000f8e00ff */
[----:B------:R-:W-:-:S02]  /*1600*/  IMAD.U32 R7, RZ, RZ, UR5 ;  /* 0x00000005ff077e24 */ /* 0x000fc4000f8e00ff */
[----:B------:R-:W-:Y:S02]  /*1610*/  IMAD.U32 R11, RZ, RZ, UR7 ;  /* 0x00000007ff0b7e24 */ /* 0x000fe4000f8e00ff */
[----:B------:R-:W-:Y:S02]  /*1620*/  IMAD.MOV.U32 R8, RZ, RZ, 0x1e1 ;  /* 0x000001e1ff087424 */ /* 0x000fe400078e00ff */
[----:B------:R-:W-:Y:S02]  /*1630*/  IMAD.MOV.U32 R12, RZ, RZ, 0x1 ;  /* 0x00000001ff0c7424 */ /* 0x000fe400078e00ff */
[----:B0-----:R-:W-:-:S07]  /*1640*/  IMAD.MOV.U32 R13, RZ, RZ, RZ ;  /* 0x000000ffff0d7224 */ /* 0x001fce00078e00ff */
[----:B------:R-:W-:-:S07]  /*1650*/  LEPC R20, `(.L_x_18) ;  /* 0x000000001014794e */ /* 0x000fce0000000000 */
[----:B-12--5:R-:W-:Y:S05]  /*1660*/  CALL.ABS.NOINC R14 ;  /* 0x000000000e007343 */ /* 0x026fea0003c00000 */
.L_x_18:
[----:B------:R-:W-:-:S04]  /*1670*/  LOP3.LUT R0, R19, 0x1, RZ, 0xfc, !PT ;  /* 0x0000000113007812 */ /* 0x000fc800078efcff */
[----:B------:R-:W-:-:S13]  /*1680*/  ISETP.NE.AND P0, PT, R0, 0x3, PT ;  /* 0x000000030000780c */ /* 0x000fda0003f05270 */
[----:B------:R-:W-:Y:S05]  /*1690*/  @!P0 BRA `(.L_x_19) ;  /* 0x0000000000048947 */ /* 0x000fea0003800000 */
[----:B------:R-:W-:Y:S01]  /*16a0*/  BPT.TRAP 0x1 ;  /* 0x000000040000795c */ /* 0x000fe20000300000 */
.L_x_19:
[----:B------:R-:W3:Y:S01]  /*16b0*/  S2UR UR5, SR_CgaCtaId ;  /* 0x00000000000579c3 */ /* 0x000ee20000008800 */
[----:B------:R-:W-:Y:S01]  /*16c0*/  UMOV UR4, 0x400 ;  /* 0x0000040000047882 */ /* 0x000fe20000000000 */
[----:B------:R-:W-:Y:S02]  /*16d0*/  IMAD.U32 R0, RZ, RZ, UR38 ;  /* 0x00000026ff007e24 */ /* 0x000fe4000f8e00ff */
[----:B------:R-:W-:-:S03]  /*16e0*/  IMAD.U32 R3, RZ, RZ, UR39 ;  /* 0x00000027ff037e24 */ /* 0x000fc6000f8e00ff */
[----:B------:R-:W-:Y:S01]  /*16f0*/  SHF.L.U32 R0, R0, 0x1f, RZ ;  /* 0x0000001f00007819 */ /* 0x000fe200000006ff */
[----:B---3--:R-:W-:-:S06]  /*1700*/  ULEA UR4, UR5, UR4, 0x18 ;  /* 0x0000000405047291 */ /* 0x008fcc000f8ec03f */
[----:B------:R-:W-:-:S04]  /*1710*/  IMAD.U32 R6, RZ, RZ, UR4 ;  /* 0x00000004ff067e24 */ /* 0x000fc8000f8e00ff */
[----:B------:R-:W-:-:S04]  /*1720*/  IMAD R3, R3, 0x8, R6 ;  /* 0x0000000803037824 */ /* 0x000fc800078e0206 */
[----:B------:R3:W4:Y:S01]  /*1730*/  SYNCS.PHASECHK.TRANS64.TRYWAIT P1, [R3+URZ], R0 ;  /* 0x00000000030075a7 */ /* 0x000722000802017f */
[----:B------:R-:W-:Y:S05]  /*1740*/  @!P0 BRA `(.L_x_20) ;  /* 0x0000000000048947 */ /* 0x000fea0003800000 */
[----:B------:R-:W-:Y:S01]  /*1750*/  BPT.TRAP 0x1 ;  /* 0x000000040000795c */ /* 0x000fe20000300000 */
.L_x_20:
[----:B----4-:R-:W-:Y:S05]  /*1760*/  @P1 BRA `(.L_x_21) ;  /* 0x0000000000081947 */ /* 0x010fea0003800000 */
[----:B------:R-:W4:Y:S02]  /*1770*/  SYNCS.PHASECHK.TRANS64.TRYWAIT P1, [R3+URZ], R0 ;  /* 0x00000000030075a7 */ /* 0x000f24000802017f */
[----:B----4-:R-:W-:Y:S05]  /*1780*/  @!P1 BRA `(.L_x_22) ;  /* 0x0000006000e49947 */ /* 0x010fea0003800000 */
.L_x_21:
[----:B------:R-:W-:-:S04]  /*1790*/  UISETP.LT.AND UP0, UPT, UR40, 0x1, UPT ;  /* 0x000000012800788c */ /* 0x000fc8000bf01270 */
[----:B------:R-:W-:-:S06]  /*17a0*/  USEL UR4, UR40, 0x1, UP0 ;  /* 0x0000000128047887 */ /* 0x000fcc0008000000 */
[----:B---34-:R-:W-:Y:S01]  /*17b0*/  IMAD.U32 R0, RZ, RZ, UR4 ;  /* 0x00000004ff007e24 */ /* 0x018fe2000f8e00ff */
[----:B------:R-:W-:Y:S05]  /*17c0*/  WARPSYNC.ALL ;  /* 0x0000000000007948 */ /* 0x000fea0003800000 */
[----:B------:R-:W-:-:S04]  /*17d0*/  IADD3 R0, -R0, UR40, RZ ;  /* 0x0000002800007c10 */ /* 0x000fc8000fffe1ff */
[----:B------:R-:W-:Y:S02]  /*17e0*/  ISETP.GE.AND P1, PT, R0, 0x1, PT ;  /* 0x000000010000780c */ /* 0x000fe40003f26270 */
[----:B------:R-:W-:Y:S01]  /*17f0*/  R2UR UR4, R6 ;  /* 0x00000000060472ca */ /* 0x000fe200000e0000 */
[----:B------:R-:W-:Y:S01]  /*1800*/  WARPGROUP.ARRIVE ;  /* 0x00000000000079c5 */ /* 0x000fe20000000000 */
[----:B------:R-:W-:Y:S01]  /*1810*/  UMOV UR5, 0xc0000010 ;  /* 0xc000001000057882 */ /* 0x000fe20000000000 */
[----:B------:R-:W-:-:S10]  /*1820*/  UMOV UR7, 0xc0000010 ;  /* 0xc000001000077882 */ /* 0x000fd40000000000 */
[----:B------:R-:W-:-:S04]  /*1830*/  UIADD3 UR4, UR4, 0x2c280, URZ ;  /* 0x0002c28004047890 */ /* 0x000fc8000fffe03f */
[----:B------:R-:W-:-:S04]  /*1840*/  USHF.R.U32.HI UR4, URZ, 0x4, UR4 ;  /* 0x000000043f047899 */ /* 0x000fc80008011604 */
[----:B------:R-:W-:-:S04]  /*1850*/  ULOP3.LUT UR4, UR4, 0x3fff, URZ, 0xc0, !UPT ;  /* 0x00003fff04047892 */ /* 0x000fc8000f8ec03f */
[----:B------:R-:W-:Y:S02]  /*1860*/  ULOP3.LUT UR10, UR4, 0x10000, URZ, 0xfc, !UPT ;  /* 0x00010000040a7892 */ /* 0x000fe4000f8efc3f */
[----:B------:R-:W-:Y:S02]  /*1870*/  ULEA UR4, UR39, UR41, 0x9 ;  /* 0x0000002927047291 */ /* 0x000fe4000f8e483f */
[----:B------:R-:W-:Y:S02]  /*1880*/  ULEA UR6, UR39, UR10, 0x7 ;  /* 0x0000000a27067291 */ /* 0x000fe4000f8e383f */
[----:B------:R-:W-:-:S07]  /*1890*/  UIADD3 UR8, UR4, 0x100, URZ ;  /* 0x0000010004087890 */ /* 0x000fce000fffe03f */
[----:B------:R-:W-:Y:S01]  /*18a0*/  IGMMA.64x64x32.S8.S8 R56, gdesc[UR4], RZ, !UPT, gsb0 ;  /* 0x01e00000043879f1 */ /* 0x000fe2000c0410ff */
[----:B------:R-:W-:Y:S01]  /*18b0*/  UMOV UR4, UR8 ;  /* 0x0000000800047c82 */ /* 0x000fe20008000000 */
[----:B------:R-:W-:Y:S01]  /*18c0*/  UMOV UR5, 0xc0000010 ;  /* 0xc000001000057882 */ /* 0x000fe20000000000 */
[----:B------:R-:W-:Y:S02]  /*18d0*/  WARPGROUP.DEPBAR.LE gsb0, 0x0 ;  /* 0x00008000000079c5 */ /* 0x000fe40000010000 */
[----:B------:R-:W-:-:S06]  /*18e0*/  WARPGROUP.ARRIVE ;  /* 0x00000000000079c5 */ /* 0x000fcc0000000000 */
[----:B------:R-:W-:Y:S03]  /*18f0*/  IGMMA.64x64x32.S8.S8 R24, gdesc[UR4], RZ, !UPT, gsb0 ;  /* 0x01e00000041879f1 */ /* 0x000fe6000c0410ff */
[----:B------:R-:W-:Y:S02]  /*1900*/  WARPGROUP.DEPBAR.LE gsb0, 0x0 ;  /* 0x00008000000079c5 */ /* 0x000fe40000010000 */
[----:B------:R-:W-:Y:S05]  /*1910*/  @!P1 BRA `(.L_x_23) ;  /* 0x0000000000e09947 */ /* 0x000fea0003800000 */
[----:B------:R-:W-:Y:S02]  /*1920*/  UIADD3 UR4, UR39, 0x1, URZ ;  /* 0x0000000127047890 */ /* 0x000fe4000fffe03f */
[----:B------:R-:W-:Y:S02]  /*1930*/  IMAD.U32 R3, RZ, RZ, UR39 ;  /* 0x00000027ff037e24 */ /* 0x000fe4000f8e00ff */
[----:B------:R-:W-:-:S04]  /*1940*/  UISETP.NE.AND UP0, UPT, UR4, 0x16, UPT ;  /* 0x000000160400788c */ /* 0x000fc8000bf05270 */
[----:B------:R-:W-:Y:S02]  /*1950*/  USEL UR5, URZ, 0x1, UP0 ;  /* 0x000000013f057887 */ /* 0x000fe40008000000 */
[----:B------:R-:W-:Y:S02]  /*1960*/  USEL UR8, UR4, URZ, UP0 ;  /* 0x0000003f04087287 */ /* 0x000fe40008000000 */
[----:B------:R-:W-:-:S06]  /*1970*/  ULOP3.LUT UR5, UR38, UR5, URZ, 0x3c, !UPT ;  /* 0x0000000526057292 */ /* 0x000fcc000f8e3c3f */
[----:B------:R-:W-:-:S07]  /*1980*/  IMAD.U32 R7, RZ, RZ, UR5 ;  /* 0x00000005ff077e24 */ /* 0x000fce000f8e00ff */
.L_x_30:
[----:B------:R-:W-:Y:S05]  /*1990*/  @!P0 BRA `(.L_x_24) ;  /* 0x0000000000048947 */ /* 0x000fea0003800000 */
[----:B------:R-:W-:Y:S01]  /*19a0*/  BPT.TRAP 0x1 ;  /* 0x000000040000795c */ /* 0x000fe20000300000 */
.L_x_24:
[----:B------:R-:W3:Y:S01]  /*19b0*/  S2UR UR5, SR_CgaCtaId ;  /* 0x00000000000579c3 */ /* 0x000ee20000008800 */
[----:B------:R-:W-:Y:S01]  /*19c0*/  UMOV UR4, 0x400 ;  /* 0x0000040000047882 */ /* 0x000fe20000000000 */
[----:B01----:R-:W-:Y:S01]  /*19d0*/  IMAD.U32 R5, RZ, RZ, UR8 ;  /* 0x00000008ff057e24 */ /* 0x003fe2000f8e00ff */
[----:B------:R-:W-:Y:S01]  /*19e0*/  SHF.L.U32 R4, R7, 0x1f, RZ ;  /* 0x0000001f07047819 */ /* 0x000fe200000006ff */
[----:B---3--:R-:W-:-:S06]  /*19f0*/  ULEA UR4, UR5, UR4, 0x18 ;  /* 0x0000000405047291 */ /* 0x008fcc000f8ec03f */
[----:B------:R-:W-:-:S04]  /*1a00*/  IMAD.U32 R6, RZ, RZ, UR4 ;  /* 0x00000004ff067e24 */ /* 0x000fc8000f8e00ff */
[----:B------:R-:W-:-:S04]  /*1a10*/  IMAD R5, R5, 0x8, R6 ;  /* 0x0000000805057824 */ /* 0x000fc800078e0206 */
[----:B------:R0:W1:Y:S01]  /*1a20*/  SYNCS.PHASECHK.TRANS64.TRYWAIT P1, [R5+URZ], R4 ;  /* 0x00000004050075a7 */ /* 0x000062000802017f */
[----:B------:R-:W-:Y:S05]  /*1a30*/  @!P0 BRA `(.L_x_25) ;  /* 0x0000000000048947 */ /* 0x000fea0003800000 */
[----:B------:R-:W-:Y:S01]  /*1a40*/  BPT.TRAP 0x1 ;  /* 0x000000040000795c */ /* 0x000fe20000300000 */
.L_x_25:
[----:B-1----:R-:W-:Y:S05]  /*1a50*/  @P1 BRA `(.L_x_26) ;  /* 0x0000000000081947 */ /* 0x002fea0003800000 */
[----:B------:R-:W1:Y:S02]  /*1a60*/  SYNCS.PHASECHK.TRANS64.TRYWAIT P1, [R5+URZ], R4 ;  /* 0x00000004050075a7 */ /* 0x000e64000802017f */
[----:B-1----:R-:W-:Y:S05]  /*1a70*/  @!P1 BRA `(.L_x_27) ;  /* 0x00000060003c9947 */ /* 0x002fea0003800000 */
.L_x_26:
[----:B------:R-:W-:Y:S01]  /*1a80*/  ULEA UR6, UR8, UR10, 0x7 ;  /* 0x0000000a08067291 */ /* 0x000fe2000f8e383f */
[----:B------:R-:W-:Y:S01]  /*1a90*/  WARPGROUP.ARRIVE ;  /* 0x00000000000079c5 */ /* 0x000fe20000000000 */
[----:B------:R-:W-:Y:S01]  /*1aa0*/  ULEA UR4, UR8, UR41, 0x9 ;  /* 0x0000002908047291 */ /* 0x000fe2000f8e483f */
[----:B------:R-:W-:Y:S01]  /*1ab0*/  UMOV UR7, 0xc0000010 ;  /* 0xc000001000077882 */ /* 0x000fe20000000000 */
[----:B------:R-:W-:Y:S02]  /*1ac0*/  UMOV UR5, 0xc0000010 ;  /* 0xc000001000057882 */ /* 0x000fe40000000000 */
[----:B------:R-:W-:-:S05]  /*1ad0*/  UIADD3 UR9, UR4, 0x100, URZ ;  /* 0x0000010004097890 */ /* 0x000fca000fffe03f */
[----:B------:R-:W-:Y:S01]  /*1ae0*/  IGMMA.64x64x32.S8.S8 R56, gdesc[UR4], R56, gsb0 ;  /* 0x01e00000043879f1 */ /* 0x000fe20008041038 */
[----:B------:R-:W-:Y:S01]  /*1af0*/  UMOV UR5, 0xc0000010 ;  /* 0xc000001000057882 */ /* 0x000fe20000000000 */
[----:B------:R-:W-:Y:S01]  /*1b00*/  UMOV UR4, UR9 ;  /* 0x0000000900047c82 */ /* 0x000fe20008000000 */
[----:B------:R-:W-:Y:S02]  /*1b10*/  WARPGROUP.DEPBAR.LE gsb0, 0x0 ;  /* 0x00008000000079c5 */ /* 0x000fe40000010000 */
[----:B------:R-:W-:-:S06]  /*1b20*/  WARPGROUP.ARRIVE ;  /* 0x00000000000079c5 */ /* 0x000fcc0000000000 */
[----:B------:R-:W-:Y:S03]  /*1b30*/  IGMMA.64x64x32.S8.S8 R24, gdesc[UR4], R24, gsb0 ;  /* 0x01e00000041879f1 */ /* 0x000fe60008041018 */
[----:B------:R-:W-:Y:S02]  /*1b40*/  WARPGROUP.DEPBAR.LE gsb0, 0x0 ;  /* 0x00008000000079c5 */ /* 0x000fe40000010000 */
[----:B------:R-:W-:Y:S05]  /*1b50*/  @!P0 BRA `(.L_x_28) ;  /* 0x0000000000048947 */ /* 0x000fea0003800000 */
[----:B------:R-:W-:Y:S01]  /*1b60*/  BPT.TRAP 0x1 ;  /* 0x000000040000795c */ /* 0x000fe20000300000 */
.L_x_28:
[----:B------:R-:W-:-:S13]  /*1b70*/  ISETP.NE.AND P1, PT, R23, RZ, PT ;  /* 0x000000ff1700720c */ /* 0x000fda0003f25270 */
[----:B01----:R-:W-:-:S04]  /*1b80*/  @P1 IMAD R4, R3, 0x8, R6 ;  /* 0x0000000803041824 */ /* 0x003fc800078e0206 */
[----:B------:R-:W-:-:S05]  /*1b90*/  @P1 VIADD R5, R4, 0xb0 ;  /* 0x000000b004051836 */ /* 0x000fca0000000000 */
[----:B------:R-:W-:-:S04]  /*1ba0*/  @P1 PRMT R5, R22, 0x654, R5 ;  /* 0x0000065416051816 */ /* 0x000fc80000000005 */
[----:B------:R0:W-:Y:S01]  /*1bb0*/  @P1 SYNCS.ARRIVE.TRANS64.RED.A1T0 RZ, [R5+URZ], RZ ;  /* 0x000000ff05ff19a7 */ /* 0x0001e2000810043f */
[----:B------:R-:W-:-:S13]  /*1bc0*/  ISETP.GT.U32.AND P1, PT, R19, 0x1, PT ;  /* 0x000000011300780c */ /* 0x000fda0003f24070 */
[----:B0-----:R-:W-:Y:S05]  /*1bd0*/  @P1 BRA `(.L_x_29) ;  /* 0x0000000000041947 */ /* 0x001fea0003800000 */
[----:B------:R-:W-:Y:S01]  /*1be0*/  BPT.TRAP 0x1 ;  /* 0x000000040000795c */ /* 0x000fe20000300000 */
.L_x_29:
[----:B------:R-:W-:Y:S01]  /*1bf0*/  UIADD3 UR8, UR8, 0x1, URZ ;  /* 0x0000000108087890 */ /* 0x000fe2000fffe03f */
[C---:B------:R-:W-:Y:S01]  /*1c00*/  ISETP.GT.AND P2, PT, R0.reuse, 0x1, PT ;  /* 0x000000010000780c */ /* 0x040fe20003f44270 */
[----:B------:R-:W-:Y:S02]  /*1c10*/  VIADD R3, R3, 0x1 ;  /* 0x0000000103037836 */ /* 0x000fe40000000000 */
[----:B------:R-:W-:Y:S01]  /*1c20*/  UISETP.NE.AND UP0, UPT, UR8, 0x16, UPT ;  /* 0x000000160800788c */ /* 0x000fe2000bf05270 */
[----:B------:R-:W-:Y:S02]  /*1c30*/  VIADD R0, R0, 0xffffffff ;  /* 0xffffffff00007836 */ /* 0x000fe40000000000 */
[C---:B------:R-:W-:Y:S01]  /*1c40*/  ISETP.NE.AND P1, PT, R3.reuse, 0x16, PT ;  /* 0x000000160300780c */ /* 0x040fe20003f25270 */
[----:B------:R-:W-:Y:S02]  /*1c50*/  USEL UR4, URZ, 0x1, UP0 ;  /* 0x000000013f047887 */ /* 0x000fe40008000000 */
[----:B------:R-:W-:Y:S01]  /*1c60*/  USEL UR8, UR8, URZ, UP0 ;  /* 0x0000003f08087287 */ /* 0x000fe20008000000 */
[----:B------:R-:W-:-:S03]  /*1c70*/  SEL R3, R3, RZ, P1 ;  /* 0x000000ff03037207 */ /* 0x000fc60000800000 */
[----:B------:R-:W-:Y:S01]  /*1c80*/  LOP3.LUT R7, R7, UR4, RZ, 0x3c, !PT ;  /* 0x0000000407077c12 */ /* 0x000fe2000f8e3cff */
[----:B------:R-:W-:Y:S07]  /*1c90*/  @P2 BRA `(.L_x_30) ;  /* 0xfffffffc003c2947 */ /* 0x000fee000383ffff */
.L_x_23:
[----:B------:R-:W3:Y:S02]  /*1ca0*/  LDC R0, c[0x0][0x28c] ;  /* 0x0000a300ff007b82 */ /* 0x000ee40000000800 */
[----:B---3--:R-:W-:-:S13]  /*1cb0*/  ISETP.GE.AND P1, PT, R0, 0x1, PT ;  /* 0x000000010000780c */ /* 0x008fda0003f26270 */
[----:B------:R-:W-:Y:S05]  /*1cc0*/  @!P1 BRA `(.L_x_31) ;  /* 0x0000000000509947 */ /* 0x000fea0003800000 */
[----:B------:R-:W-:Y:S05]  /*1cd0*/  @!P0 BRA `(.L_x_32) ;  /* 0x0000000000048947 */ /* 0x000fea0003800000 */
[----:B------:R-:W-:Y:S01]  /*1ce0*/  BPT.TRAP 0x1 ;  /* 0x000000040000795c */ /* 0x000fe20000300000 */
.L_x_32:
[----:B------:R-:W-:Y:S01]  /*1cf0*/  ISETP.NE.AND P0, PT, R23, RZ, PT ;  /* 0x000000ff1700720c */ /* 0x000fe20003f05270 */
[----:B------:R-:W-:Y:S01]  /*1d00*/  BSSY B0, `(.L_x_33) ;  /* 0x000000e000007945 */ /* 0x000fe20003800000 */
[----:B------:R-:W-:-:S11]  /*1d10*/  ISETP.GT.U32.AND P1, PT, R19, 0x1, PT ;  /* 0x000000011300780c */ /* 0x000fd60003f24070 */
[----:B------:R-:W-:Y:S05]  /*1d20*/  @!P0 BRA `(.L_x_34) ;  /* 0x00000000002c8947 */ /* 0x000fea0003800000 */
[----:B------:R-:W-:-:S04]  /*1d30*/  UISETP.LT.AND UP0, UPT, UR40, 0x1, UPT ;  /* 0x000000012800788c */ /* 0x000fc8000bf01270 */
[----:B------:R-:W-:-:S04]  /*1d40*/  USEL UR6, UR40, 0x1, UP0 ;  /* 0x0000000128067887 */ /* 0x000fc80008000000 */
[----:B------:R-:W-:-:S04]  /*1d50*/  UIADD3 UR6, UR39, UR40, -UR6 ;  /* 0x0000002827067290 */ /* 0x000fc8000fffe806 */
[----:B------:R-:W-:-:S04]  /*1d60*/  UIMAD.WIDE.U32 UR4, UR6, -0x45d1745d, URZ ;  /* 0xba2e8ba3060478a5 */ /* 0x000fc8000f8e003f */
[----:B------:R-:W-:-:S04]  /*1d70*/  USHF.R.U32.HI UR4, URZ, 0x4, UR5 ;  /* 0x000000043f047899 */ /* 0x000fc80008011605 */
[----:B------:R-:W-:-:S06]  /*1d80*/  UIMAD UR6, UR4, -0x16, UR6 ;  /* 0xffffffea040678a4 */ /* 0x000fcc000f8e0206 */
[----:B------:R-:W-:-:S04]  /*1d90*/  IMAD.U32 R3, RZ, RZ, UR6 ;  /* 0x00000006ff037e24 */ /* 0x000fc8000f8e00ff */
[----:B------:R-:W-:-:S04]  /*1da0*/  IMAD R0, R3, 0x8, R6 ;  /* 0x0000000803007824 */ /* 0x000fc800078e0206 */
[----:B------:R-:W-:-:S05]  /*1db0*/  VIADD R3, R0, 0xb0 ;  /* 0x000000b000037836 */ /* 0x000fca0000000000 */
[----:B------:R-:W-:-:S04]  /*1dc0*/  PRMT R3, R22, 0x654, R3 ;  /* 0x0000065416037816 */ /* 0x000fc80000000003 */
[----:B------:R3:W-:Y:S03]  /*1dd0*/  SYNCS.ARRIVE.TRANS64.RED.A1T0 RZ, [R3+URZ], RZ ;  /* 0x000000ff03ff79a7 */ /* 0x0007e6000810043f */
.L_x_34:
[----:B------:R-:W-:Y:S05]  /*1de0*/  BSYNC B0 ;  /* 0x0000000000007941 */ /* 0x000fea0003800000 */
.L_x_33:
[----:B------:R-:W-:Y:S05]  /*1df0*/  @P1 BRA `(.L_x_31) ;  /* 0x0000000000041947 */ /* 0x000fea0003800000 */
[----:B------:R-:W-:Y:S01]  /*1e00*/  BPT.TRAP 0x1 ;  /* 0x000000040000795c */ /* 0x000fe20000300000 */
.L_x_31:
[----:B------:R-:W4:Y:S01]  /*1e10*/  LDC R6, c[0x0][0x288] ;  /* 0x0000a200ff067b82 */ /* 0x000f220000000800 */
[----:B------:R-:W-:Y:S01]  /*1e20*/  IMAD.SHL.U32 R93, R93, 0x40, RZ ;  /* 0x000000405d5d7824 */ /* 0x000fe200078e00ff */
[----:B------:R-:W-:Y:S01]  /*1e30*/  UIADD3 UR39, UR40, UR39, URZ ;  /* 0x0000002728277290 */ /* 0x000fe2000fffe03f */
[--C-:B------:R-:W-:Y:S01]  /*1e40*/  SHF.R.U32.HI R0, RZ, 0x2, R18.reuse ;  /* 0x00000002ff007819 */ /* 0x100fe20000011612 */
[----:B------:R-:W-:Y:S01]  /*1e50*/  IMAD.SHL.U32 R9, R92, 0x100, RZ ;  /* 0x000001005c097824 */ /* 0x000fe200078e00ff */
[C---:B01----:R-:W-:Y:S01]  /*1e60*/  LOP3.LUT R4, R18.reuse, 0x60, RZ, 0xc0, !PT ;  /* 0x0000006012047812 */ /* 0x043fe200078ec0ff */
[----:B------:R-:W-:Y:S01]  /*1e70*/  UISETP.GT.U32.AND UP0, UPT, UR39, 0x15, UPT ;  /* 0x000000152700788c */ /* 0x000fe2000bf04070 */
[----:B------:R-:W-:Y:S01]  /*1e80*/  SHF.R.U32.HI R5, RZ, 0x7, R18 ;  /* 0x00000007ff057819 */ /* 0x000fe20000011612 */
[----:B------:R-:W-:Y:S01]  /*1e90*/  IMAD.SHL.U32 R14, R18, 0x2, RZ ;  /* 0x00000002120e7824 */ /* 0x000fe200078e00ff */
[----:B---3--:R-:W-:Y:S01]  /*1ea0*/  LOP3.LUT R3, R0, 0x7, RZ, 0xc0, !PT ;  /* 0x0000000700037812 */ /* 0x008fe200078ec0ff */
[----:B------:R-:W-:Y:S01]  /*1eb0*/  ULDC UR7, c[0x0][0x284] ;  /* 0x0000a10000077ab9 */ /* 0x000fe20000000800 */
[----:B------:R-:W-:Y:S01]  /*1ec0*/  SHF.R.U32.HI R8, RZ, 0x1, R4 ;  /* 0x00000001ff087819 */ /* 0x000fe20000011604 */
[----:B------:R-:W-:Y:S01]  /*1ed0*/  UISETP.LT.U32.AND UP0, UPT, UR40, 0x16, UP0 ;  /* 0x000000162800788c */ /* 0x000fe20008701070 */
[----:B------:R-:W-:Y:S01]  /*1ee0*/  LOP3.LUT R0, R5, 0x1, RZ, 0xc0, !PT ;  /* 0x0000000105007812 */ /* 0x000fe200078ec0ff */
[----:B------:R-:W-:Y:S01]  /*1ef0*/  UISETP.GE.U32.AND UP1, UPT, UR40, 0x16, UPT ;  /* 0x000000162800788c */ /* 0x000fe2000bf26070 */
[----:B------:R-:W-:Y:S01]  /*1f00*/  IADD3 R5, RZ, -R8, -R3 ;  /* 0x80000008ff057210 */ /* 0x000fe20007ffe803 */
[----:B------:R-:W-:Y:S01]  /*1f10*/  ULDC.64 UR8, c[0x0][0x5d0] ;  /* 0x0001740000087ab9 */ /* 0x000fe20000000a00 */
[----:B------:R-:W-:Y:S01]  /*1f20*/  SHF.R.S32.HI R96, RZ, 0x1f, R88 ;  /* 0x0000001fff607819 */ /* 0x000fe20000011458 */
[----:B------:R-:W-:Y:S01]  /*1f30*/  IMAD.SHL.U32 R10, R0, 0x40, RZ ;  /* 0x00000040000a7824 */ /* 0x000fe200078e00ff */
[----:B------:R-:W-:Y:S01]  /*1f40*/  LOP3.LUT R4, R18, 0x3, RZ, 0xc0, !PT ;  /* 0x0000000312047812 */ /* 0x000fe200078ec0ff */
[----:B------:R-:W-:Y:S01]  /*1f50*/  UIMAD.WIDE.U32 UR4, UR39, -0x45d1745d, URZ ;  /* 0xba2e8ba3270478a5 */ /* 0x000fe2000f8e003f */
[C---:B------:R-:W-:Y:S01]  /*1f60*/  LOP3.LUT R14, R93.reuse, 0x6, R14, 0xf8, !PT ;  /* 0x000000065d0e7812 */ /* 0x040fe200078ef80e */
[----:B------:R-:W-:Y:S01]  /*1f70*/  USEL UR6, URZ, 0x1, !UP0 ;  /* 0x000000013f067887 */ /* 0x000fe2000c000000 */
[----:B------:R-:W-:Y:S01]  /*1f80*/  IMAD R102, R0, -0x40, R5 ;  /* 0xffffffc000667824 */ /* 0x000fe200078e0205 */
[----:B----4-:R-:W-:Y:S01]  /*1f90*/  ISETP.GE.AND P0, PT, R93, R6, PT ;  /* 0x000000065d00720c */ /* 0x010fe20003f06270 */
[----:B------:R-:W-:Y:S01]  /*1fa0*/  IMAD R7, R96, UR8, RZ ;  /* 0x0000000860077c24 */ /* 0x000fe2000f8e02ff */
[----:B------:R-:W-:Y:S01]  /*1fb0*/  SHF.R.S32.HI R15, RZ, 0x1f, R14 ;  /* 0x0000001fff0f7819 */ /* 0x000fe2000001140e */
[----:B------:R-:W-:Y:S01]  /*1fc0*/  IMAD R0, R4, -0x2, R6 ;  /* 0xfffffffe04007824 */ /* 0x000fe200078e0206 */
[C---:B------:R-:W-:Y:S01]  /*1fd0*/  ISETP.GE.OR P0, PT, R9.reuse, UR7, P0 ;  /* 0x0000000709007c0c */ /* 0x040fe20008706670 */
[----:B------:R-:W-:Y:S01]  /*1fe0*/  IMAD.WIDE R4, R92, 0x100, RZ ;  /* 0x000001005c047825 */ /* 0x000fe200078e02ff */
[----:B------:R-:W-:Y:S01]  /*1ff0*/  USHF.R.U32.HI UR4, URZ, 0x4, UR5 ;  /* 0x000000043f047899 */ /* 0x000fe20008011605 */
[----:B------:R-:W-:Y:S01]  /*2000*/  LOP3.LUT R3, R10, 0x40, R3, 0xe2, !PT ;  /* 0x000000400a037812 */ /* 0x000fe200078ee203 */
[----:B------:R-:W-:Y:S01]  /*2010*/  ULOP3.LUT UR38, UR38, UR6, URZ, 0x3c, !UPT ;  /* 0x0000000626267292 */ /* 0x000fe2000f8e3c3f */
[C---:B------:R-:W-:Y:S01]  /*2020*/  IMAD R11, R88.reuse, UR9, R7 ;  /* 0x00000009580b7c24 */ /* 0x040fe2000f8e0207 */
[----:B------:R-:W-:Y:S01]  /*2030*/  UIMAD UR39, UR4, -0x16, UR39 ;  /* 0xffffffea042778a4 */ /* 0x000fe2000f8e0227 */
[----:B------:R-:W-:Y:S01]  /*2040*/  IMAD.WIDE.U32 R6, R88, UR8, R14 ;  /* 0x0000000858067c25 */ /* 0x000fe2000f8e000e */
[----:B------:R-:W-:Y:S01]  /*2050*/  @UP1 ULOP3.LUT UR38, UR38, 0x1, UR4, 0x78, !UPT ;  /* 0x0000000126261892 */ /* 0x000fe2000f8e7804 */
[----:B------:R-:W-:-:S02]  /*2060*/  IADD3 R102, -R9, UR7, R102 ;  /* 0x0000000709667c10 */ /* 0x000fc4000fffe166 */
[----:B------:R-:W-:Y:S01]  /*2070*/  LOP3.LUT R107, R4, R3, R8, 0xfe, !PT ;  /* 0x00000003046b7212 */ /* 0x000fe200078efe08 */
[----:B------:R-:W-:Y:S02]  /*2080*/  IMAD.IADD R3, R0, 0x1, -R93 ;  /* 0x0000000100037824 */ /* 0x000fe400078e0a5d */
[----:B------:R-:W-:Y:S02]  /*2090*/  IMAD.IADD R7, R7, 0x1, R11 ;  /* 0x0000000107077824 */ /* 0x000fe400078e020b */
[----:B------:R-:W-:Y:S01]  /*20a0*/  IMAD.MOV.U32 R0, RZ, RZ, -0x1 ;  /* 0xffffffffff007424 */ /* 0x000fe200078e00ff */
[----:B------:R-:W-:Y:S06]  /*20b0*/  @P0 BRA `(.L_x_35) ;  /* 0x0000003000f40947 */ /* 0x000fec0003800000 */
[----:B------:R-:W0:Y:S01]  /*20c0*/  LDC.64 R20, c[0x0][0x5c8] ;  /* 0x00017200ff147b82 */ /* 0x000e220000000a00 */
[----:B------:R-:W-:Y:S01]  /*20d0*/  ULDC.64 UR4, c[0x0][0x5c0] ;  /* 0x0001700000047ab9 */ /* 0x000fe20000000a00 */
[----:B------:R-:W-:Y:S01]  /*20e0*/  BSSY B0, `(.L_x_35) ;  /* 0x000033a000007945 */ /* 0x000fe20003800000 */
[-C--:B0-----:R-:W-:Y:S01]  /*20f0*/  IMAD R8, R5, R20.reuse, RZ ;  /* 0x0000001405087224 */ /* 0x081fe200078e02ff */
[----:B------:R-:W-:Y:S01]  /*2100*/  SHF.L.U64.HI R13, R20, 0x7, R21 ;  /* 0x00000007140d7819 */ /* 0x000fe20000010215 */
[----:B------:R-:W-:-:S04]  /*2110*/  IMAD.WIDE.U32 R6, R107, R20, R6 ;  /* 0x000000146b067225 */ /* 0x000fc800078e0006 */
[----:B------:R-:W-:Y:S01]  /*2120*/  IMAD R9, R107, R21, R8 ;  /* 0x000000156b097224 */ /* 0x000fe200078e0208 */
[----:B------:R-:W-:Y:S01]  /*2130*/  IADD3 R94, P0, R6, UR4, RZ ;  /* 0x00000004065e7c10 */ /* 0x000fe2000ff1e0ff */
[C---:B------:R-:W-:Y:S02]  /*2140*/  IMAD.SHL.U32 R11, R20.reuse, 0x80, RZ ;  /* 0x00000080140b7824 */ /* 0x040fe400078e00ff */
[----:B------:R-:W-:Y:S01]  /*2150*/  IMAD.IADD R9, R7, 0x1, R9 ;  /* 0x0000000107097824 */ /* 0x000fe200078e0209 */
[-C--:B------:R-:W-:Y:S02]  /*2160*/  LEA R6, P1, R20, R94.reuse, 0x3 ;  /* 0x0000005e14067211 */ /* 0x080fe400078218ff */
[----:B------:R-:W-:Y:S02]  /*2170*/  IADD3 R8, P2, R11, R94, RZ ;  /* 0x0000005e0b087210 */ /* 0x000fe40007f5e0ff */
[----:B------:R-:W-:Y:S02]  /*2180*/  IADD3.X R95, R9, UR5, RZ, P0, !PT ;  /* 0x00000005095f7c10 */ /* 0x000fe400087fe4ff */
[----:B-----5:R-:W-:-:S02]  /*2190*/  ISETP.NE.AND P0, PT, R90, RZ, PT ;  /* 0x000000ff5a00720c */ /* 0x020fc40003f05270 */
[----:B------:R-:W-:Y:S01]  /*21a0*/  LEA.HI.X R7, R20, R95, R21, 0x3, P1 ;  /* 0x0000005f14077211 */ /* 0x000fe200008f1c15 */
[----:B------:R-:W-:Y:S01]  /*21b0*/  IMAD.X R9, R13, 0x1, R95, P2 ;  /* 0x000000010d097824 */ /* 0x000fe200010e065f */
[----:B------:R-:W-:-:S05]  /*21c0*/  IADD3 R10, P1, R11, R6, RZ ;  /* 0x000000060b0a7210 */ /* 0x000fca0007f3e0ff */
[----:B------:R-:W-:-:S04]  /*21d0*/  IMAD.X R11, R13, 0x1, R7, P1 ;  /* 0x000000010d0b7824 */ /* 0x000fc800008e0607 */
[----:B------:R-:W-:Y:S05]  /*21e0*/  @!P0 BRA `(.L_x_36) ;  /* 0x0000002400948947 */ /* 0x000fea0003800000 */
[----:B------:R-:W0:Y:S01]  /*21f0*/  LDC.64 R92, c[0x0][0x5b0] ;  /* 0x00016c00ff5c7b82 */ /* 0x000e220000000a00 */
[----:B------:R-:W-:Y:S01]  /*2200*/  ULDC.64 UR4, c[0x0][0x5b8] ;  /* 0x00016e0000047ab9 */ /* 0x000fe20000000a00 */
[----:B------:R-:W-:Y:S01]  /*2210*/  ISETP.GE.AND P0, PT, R102, 0x1, PT ;  /* 0x000000016600780c */ /* 0x000fe20003f06270 */
[----:B------:R-:W-:Y:S01]  /*2220*/  IMAD R21, R96, UR4, RZ ;  /* 0x0000000460157c24 */ /* 0x000fe2000f8e02ff */
[----:B------:R-:W-:Y:S01]  /*2230*/  BSSY B1, `(.L_x_37) ;  /* 0x0000010000017945 */ /* 0x000fe20003800000 */
[C---:B------:R-:W-:Y:S01]  /*2240*/  IMAD.WIDE.U32 R14, R88.reuse, UR4, R14 ;  /* 0x00000004580e7c25 */ /* 0x040fe2000f8e000e */
[----:B------:R-:W-:Y:S02]  /*2250*/  ISETP.LT.OR P3, PT, R3, 0x1, !P0 ;  /* 0x000000010300780c */ /* 0x000fe40004761670 */
[----:B------:R-:W1:Y:S01]  /*2260*/  LDC.64 R12, c[0x0][0x5a8] ;  /* 0x00016a00ff0c7b82 */ /* 0x000e620000000a00 */
[----:B------:R-:W-:Y:S02]  /*2270*/  IMAD R21, R88, UR5, R21 ;  /* 0x0000000558157c24 */ /* 0x000fe4000f8e0215 */
[----:B------:R-:W-:-:S02]  /*2280*/  IMAD.MOV.U32 R20, RZ, RZ, R14 ;  /* 0x000000ffff147224 */ /* 0x000fc400078e000e */
[----:B------:R-:W-:Y:S02]  /*2290*/  IMAD.IADD R21, R15, 0x1, R21 ;  /* 0x000000010f157824 */ /* 0x000fe400078e0215 */
[-C--:B0-----:R-:W-:Y:S01]  /*22a0*/  IMAD R88, R5, R92.reuse, RZ ;  /* 0x0000005c05587224 */ /* 0x081fe200078e02ff */
[----:B------:R-:W-:Y:S01]  /*22b0*/  SHF.L.U64.HI R99, R92, 0x3, R93 ;  /* 0x000000035c637819 */ /* 0x000fe2000001025d */
[----:B------:R-:W-:-:S04]  /*22c0*/  IMAD.WIDE.U32 R96, R107, R92, R20 ;  /* 0x0000005c6b607225 */ /* 0x000fc800078e0014 */
[----:B------:R-:W-:Y:S01]  /*22d0*/  IMAD R105, R107, R93, R88 ;  /* 0x0000005d6b697224 */ /* 0x000fe200078e0258 */
[----:B-1----:R-:W-:Y:S01]  /*22e0*/  IADD3 R96, P1, R96, R12, RZ ;  /* 0x0000000c60607210 */ /* 0x002fe20007f3e0ff */
[----:B------:R-:W-:-:S03]  /*22f0*/  IMAD.SHL.U32 R98, R92, 0x8, RZ ;  /* 0x000000085c627824 */ /* 0x000fc600078e00ff */
[----:B------:R-:W-:Y:S01]  /*2300*/  IADD3.X R97, R13, R97, R105, P1, !PT ;  /* 0x000000610d617210 */ /* 0x000fe20000ffe469 */
[----:B------:R-:W-:Y:S08]  /*2310*/  @P3 BRA `(.L_x_38) ;  /* 0x0000000000043947 */ /* 0x000ff00003800000 */
[----:B--2---:R0:W5:Y:S02]  /*2320*/  LDG.E.U8 R91, desc[UR36][R96.64] ;  /* 0x00000024605b7981 */ /* 0x004164000c1e1100 */
.L_x_38:
[----:B------:R-:W-:Y:S05]  /*2330*/  BSYNC B1 ;  /* 0x0000000000017941 */ /* 0x000fea0003800000 */
.L_x_37:
[----:B-----5:R-:W-:Y:S01]  /*2340*/  LOP3.LUT R88, R91, 0xffff, RZ, 0xc0, !PT ;  /* 0x0000ffff5b587812 */ /* 0x020fe200078ec0ff */
[----:B------:R-:W-:Y:S01]  /*2350*/  IMAD.WIDE.U32 R100, R107, R92, R98 ;  /* 0x0000005c6b647225 */ /* 0x000fe200078e0062 */
[----:B------:R-:W-:Y:S01]  /*2360*/  ISETP.LT.OR P4, PT, R3, 0x2, !P0 ;  /* 0x000000020300780c */ /* 0x000fe20004781670 */
[----:B------:R-:W-:Y:S01]  /*2370*/  BSSY B1, `(.L_x_39) ;  /* 0x000000e000017945 */ /* 0x000fe20003800000 */
[----:B------:R-:W-:Y:S01]  /*2380*/  PRMT R103, R88, 0x8880, RZ ;  /* 0x0000888058677816 */ /* 0x000fe200000000ff */
[----:B------:R-:W-:Y:S01]  /*2390*/  IMAD.IADD R101, R105, 0x1, R101 ;  /* 0x0000000169657824 */ /* 0x000fe200078e0265 */
[----:B------:R-:W-:Y:S02]  /*23a0*/  IADD3 R100, P2, P5, R14, R12, R100 ;  /* 0x0000000c0e647210 */ /* 0x000fe40007d5e064 */
[----:B------:R-:W-:Y:S01]  /*23b0*/  ISETP.GE.AND P1, PT, R102, 0x9, PT ;  /* 0x000000096600780c */ /* 0x000fe20003f26270 */
[----:B------:R-:W-:Y:S01]  /*23c0*/  IMAD R88, R103, R90, RZ ;  /* 0x0000005a67587224 */ /* 0x000fe200078e02ff */
[----:B------:R-:W-:-:S02]  /*23d0*/  IADD3.X R101, R21, R13, R101, P2, P5 ;  /* 0x0000000d15657210 */ /* 0x000fc400017ea465 */
[----:B------:R-:W-:Y:S01]  /*23e0*/  ISETP.LT.OR P2, PT, R3, 0x1, !P1 ;  /* 0x000000010300780c */ /* 0x000fe20004f41670 */
[----:B------:R-:W-:-:S05]  /*23f0*/  @!P3 IMAD R103, R56, R89, R88 ;  /* 0x000000593867b224 */ /* 0x000fca00078e0258 */
[----:B------:R1:W-:Y:S01]  /*2400*/  @!P3 STG.E.U8 desc[UR36][R94.64], R103 ;  /* 0x000000675e00b986 */ /* 0x0003e2000c101124 */
[----:B------:R-:W-:Y:S06]  /*2410*/  @P4 BRA `(.L_x_40) ;  /* 0x00000000000c4947 */ /* 0x000fec0003800000 */
[----:B--2---:R-:W1:Y:S02]  /*2420*/  LDG.E.U8 R91, desc[UR36][R96.64+0x1] ;  /* 0x00000124605b7981 */ /* 0x004e64000c1e1100 */
[----:B-1----:R-:W-:-:S05]  /*2430*/  PRMT R103, R91, 0x8880, RZ ;  /* 0x000088805b677816 */ /* 0x002fca00000000ff */
[----:B------:R-:W-:-:S07]  /*2440*/  IMAD R88, R103, R90, RZ ;  /* 0x0000005a67587224 */ /* 0x000fce00078e02ff */
.L_x_40:
[----:B------:R-:W-:Y:S05]  /*2450*/  BSYNC B1 ;  /* 0x0000000000017941 */ /* 0x000fea0003800000 */
.L_x_39:
[----:B------:R-:W-:Y:S01]  /*2460*/  @!P4 IMAD R57, R57, R89, R88 ;  /* 0x000000593939c224 */ /* 0x000fe200078e0258 */
[----:B------:R-:W-:Y:S04]  /*2470*/  BSSY B1, `(.L_x_41) ;  /* 0x0000006000017945 */ /* 0x000fe80003800000 */
[----:B------:R3:W-:Y:S01]  /*2480*/  @!P4 STG.E.U8 desc[UR36][R94.64+0x1], R57 ;  /* 0x000001395e00c986 */ /* 0x0007e2000c101124 */
[----:B------:R-:W-:Y:S05]  /*2490*/  @P2 BRA `(.L_x_42) ;  /* 0x00000000000c2947 */ /* 0x000fea0003800000 */
[----:B--2---:R-:W3:Y:S02]  /*24a0*/  LDG.E.U8 R91, desc[UR36][R100.64] ;  /* 0x00000024645b7981 */ /* 0x004ee4000c1e1100 */
[----:B---3--:R-:W-:-:S05]  /*24b0*/  PRMT R57, R91, 0x8880, RZ ;  /* 0x000088805b397816 */ /* 0x008fca00000000ff */
[----:B------:R-:W-:-:S07]  /*24c0*/  IMAD R88, R57, R90, RZ ;  /* 0x0000005a39587224 */ /* 0x000fce00078e02ff */
.L_x_42:
[----:B------:R-:W-:Y:S05]  /*24d0*/  BSYNC B1 ;  /* 0x0000000000017941 */ /* 0x000fea0003800000 */
.L_x_41:
[C---:B------:R-:W-:Y:S01]  /*24e0*/  ISETP.LT.OR P4, PT, R3.reuse, 0x2, !P1 ;  /* 0x000000020300780c */ /* 0x040fe20004f81670 */
[----:B---3--:R-:W-:Y:S01]  /*24f0*/  @!P2 IMAD R57, R58, R89, R88 ;  /* 0x000000593a39a224 */ /* 0x008fe200078e0258 */
[----:B------:R-:W-:Y:S01]  /*2500*/  BSSY B1, `(.L_x_43) ;  /* 0x0000009000017945 */ /* 0x000fe20003800000 */
[C---:B------:R-:W-:Y:S02]  /*2510*/  ISETP.LT.OR P3, PT, R3.reuse, 0x9, !P0 ;  /* 0x000000090300780c */ /* 0x040fe40004761670 */
[C---:B------:R-:W-:Y:S01]  /*2520*/  ISETP.LT.OR P5, PT, R3.reuse, 0xa, !P0 ;  /* 0x0000000a0300780c */ /* 0x040fe200047a1670 */
[----:B------:R3:W-:Y:S01]  /*2530*/  @!P2 STG.E.U8 desc[UR36][R6.64], R57 ;  /* 0x000000390600a986 */ /* 0x0007e2000c101124 */
[----:B------:R-:W-:-:S06]  /*2540*/  ISETP.LT.OR P2, PT, R3, 0x9, !P1 ;  /* 0x000000090300780c */ /* 0x000fcc0004f41670 */
[----:B------:R-:W-:Y:S07]  /*2550*/  @P4 BRA `(.L_x_44) ;  /* 0x00000000000c4947 */ /* 0x000fee0003800000 */
[----:B--2---:R-:W3:Y:S02]  /*2560*/  LDG.E.U8 R91, desc[UR36][R100.64+0x1] ;  /* 0x00000124645b7981 */ /* 0x004ee4000c1e1100 */
[----:B---3--:R-:W-:-:S05]  /*2570*/  PRMT R57, R91, 0x8880, RZ ;  /* 0x000088805b397816 */ /* 0x008fca00000000ff */
[----:B------:R-:W-:-:S07]  /*2580*/  IMAD R88, R57, R90, RZ ;  /* 0x0000005a39587224 */ /* 0x000fce00078e02ff */
.L_x_44:
[----:B------:R-:W-:Y:S05]  /*2590*/  BSYNC B1 ;  /* 0x0000000000017941 */ /* 0x000fea0003800000 */
.L_x_43:
[----:B------:R-:W-:Y:S01]  /*25a0*/  @!P4 IMAD R59, R59, R89, R88 ;  /* 0x000000593b3bc224 */ /* 0x000fe200078e0258 */
[----:B------:R-:W-:Y:S04]  /*25b0*/  BSSY B1, `(.L_x_45) ;  /* 0x0000006000017945 */ /* 0x000fe80003800000 */
[----:B------:R4:W-:Y:S01]  /*25c0*/  @!P4 STG.E.U8 desc[UR36][R6.64+0x1], R59 ;  /* 0x0000013b0600c986 */ /* 0x0009e2000c101124 */
[----:B------:R-:W-:Y:S05]  /*25d0*/  @P3 BRA `(.L_x_46) ;  /* 0x00000000000c3947 */ /* 0x000fea0003800000 */
[----:B--2---:R-:W3:Y:S02]  /*25e0*/  LDG.E.U8 R91, desc[UR36][R96.64+0x8] ;  /* 0x00000824605b7981 */ /* 0x004ee4000c1e1100 */
[----:B---3--:R-:W-:-:S05]  /*25f0*/  PRMT R57, R91, 0x8880, RZ ;  /* 0x000088805b397816 */ /* 0x008fca00000000ff */
[----:B------:R-:W-:-:S07]  /*2600*/  IMAD R88, R57, R90, RZ ;  /* 0x0000005a39587224 */ /* 0x000fce00078e02ff */
.L_x_46:
[----:B------:R-:W-:Y:S05]  /*2610*/  BSYNC B1 ;  /* 0x0000000000017941 */ /* 0x000fea0003800000 */
.L_x_45:
[----:B---3--:R-:W-:Y:S01]  /*2620*/  @!P3 IMAD R57, R60, R89, R88 ;  /* 0x000000593c39b224 */ /* 0x008fe200078e0258 */
[----:B------:R-:W-:Y:S04]  /*2630*/  BSSY B1, `(.L_x_47) ;  /* 0x0000006000017945 */ /* 0x000fe80003800000 */
[----:B------:R3:W-:Y:S01]  /*2640*/  @!P3 STG.E.U8 desc[UR36][R94.64+0x8], R57 ;  /* 0x000008395e00b986 */ /* 0x0007e2000c101124 */
[----:B------:R-:W-:Y:S05]  /*2650*/  @P5 BRA `(.L_x_48) ;  /* 0x00000000000c5947 */ /* 0x000fea0003800000 */
[----:B--2---:R-:W3:Y:S02]  /*2660*/  LDG.E.U8 R91, desc[UR36][R96.64+0x9] ;  /* 0x00000924605b7981 */ /* 0x004ee4000c1e1100 */
[----:B---3--:R-:W-:-:S05]  /*2670*/  PRMT R57, R91, 0x8880, RZ ;  /* 0x000088805b397816 */ /* 0x008fca00000000ff */
[----:B------:R-:W-:-:S07]  /*2680*/  IMAD R88, R57, R90, RZ ;  /* 0x0000005a39587224 */ /* 0x000fce00078e02ff */
.L_x_48:
[----:B------:R-:W-:Y:S05]  /*2690*/  BSYNC B1 ;  /* 0x0000000000017941 */ /* 0x000fea0003800000 */
.L_x_47:
[----:B------:R-:W-:Y:S01]  /*26a0*/  @!P5 IMAD R61, R61, R89, R88 ;  /* 0x000000593d3dd224 */ /* 0x000fe200078e0258 */
[----:B------:R-:W-:Y:S04]  /*26b0*/  BSSY B1, `(.L_x_49) ;  /* 0x0000006000017945 */ /* 0x000fe80003800000 */
[----:B------:R0:W-:Y:S01]  /*26c0*/  @!P5 STG.E.U8 desc[UR36][R94.64+0x9], R61 ;  /* 0x0000093d5e00d986 */ /* 0x0001e2000c101124 */
[----:B------:R-:W-:Y:S05]  /*26d0*/  @P2 BRA `(.L_x_50) ;  /* 0x00000000000c2947 */ /* 0x000fea0003800000 */
[----:B--2---:R-:W3:Y:S02]  /*26e0*/  LDG.E.U8 R91, desc[UR36][R100.64+0x8] ;  /* 0x00000824645b7981 */ /* 0x004ee4000c1e1100 */
[----:B---3--:R-:W-:-:S05]  /*26f0*/  PRMT R57, R91, 0x8880, RZ ;  /* 0x000088805b397816 */ /* 0x008fca00000000ff */
[----:B------:R-:W-:-:S07]  /*2700*/  IMAD R88, R57, R90, RZ ;  /* 0x0000005a39587224 */ /* 0x000fce00078e02ff */
.L_x_50:
[----:B------:R-:W-:Y:S05]  /*2710*/  BSYNC B1 ;  /* 0x0000000000017941 */ /* 0x000fea0003800000 */
.L_x_49:
        /* <DEDUP_REMOVED lines=11> */
.L_x_52:
[----:B------:R-:W-:Y:S05]  /*27d0*/  BSYNC B1 ;  /* 0x0000000000017941 */ /* 0x000fea0003800000 */
.L_x_51:
[----:B------:R-:W-:Y:S01]  /*27e0*/  @!P4 IMAD R63, R63, R89, R88 ;  /* 0x000000593f3fc224 */ /* 0x000fe200078e0258 */
[----:B------:R-:W-:Y:S04]  /*27f0*/  BSSY B1, `(.L_x_53) ;  /* 0x0000006000017945 */ /* 0x000fe80003800000 */
[----:B------:R0:W-:Y:S01]  /*2800*/  @!P4 STG.E.U8 desc[UR36][R6.64+0x9], R63 ;  /* 0x0000093f0600c986 */ /* 0x0001e2000c101124 */
[----:B------:R-:W-:Y:S05]  /*2810*/  @P3 BRA `(.L_x_54) ;  /* 0x00000000000c3947 */ /* 0x000fea0003800000 */
[----:B--2---:R-:W3:Y:S02]  /*2820*/  LDG.E.U8 R91, desc[UR36][R96.64+0x10] ;  /* 0x00001024605b7981 */ /* 0x004ee4000c1e1100 */
[----:B---3--:R-:W-:-:S05]  /*2830*/  PRMT R57, R91, 0x8880, RZ ;  /* 0x000088805b397816 */ /* 0x008fca00000000ff */
[----:B------:R-:W-:-:S07]  /*2840*/  IMAD R88, R57, R90, RZ ;  /* 0x0000005a39587224 */ /* 0x000fce00078e02ff */
.L_x_54:
[----:B------:R-:W-:Y:S05]  /*2850*/  BSYNC B1 ;  /* 0x0000000000017941 */ /* 0x000fea0003800000 */
.L_x_53:
[----:B---3--:R-:W-:Y:S01]  /*2860*/  @!P3 IMAD R57, R64, R89, R88 ;  /* 0x000000594039b224 */ /* 0x008fe200078e0258 */
[----:B------:R-:W-:Y:S04]  /*2870*/  BSSY B1, `(.L_x_55) ;  /* 0x0000006000017945 */ /* 0x000fe80003800000 */
[----:B------:R3:W-:Y:S01]  /*2880*/  @!P3 STG.E.U8 desc[UR36][R94.64+0x10], R57 ;  /* 0x000010395e00b986 */ /* 0x0007e2000c101124 */
[----:B------:R-:W-:Y:S05]  /*2890*/  @P5 BRA `(.L_x_56) ;  /* 0x00000000000c5947 */ /* 0x000fea0003800000 */
[----:B--2---:R-:W3:Y:S02]  /*28a0*/  LDG.E.U8 R91, desc[UR36][R96.64+0x11] ;  /* 0x00001124605b7981 */ /* 0x004ee4000c1e1100 */
[----:B---3--:R-:W-:-:S05]  /*28b0*/  PRMT R57, R91, 0x8880, RZ ;  /* 0x000088805b397816 */ /* 0x008fca00000000ff */
[----:B------:R-:W-:-:S07]  /*28c0*/  IMAD R88, R57, R90, RZ ;  /* 0x0000005a39587224 */ /* 0x000fce00078e02ff */
.L_x_56:
[----:B------:R-:W-:Y:S05]  /*28d0*/  BSYNC B1 ;  /* 0x0000000000017941 */ /* 0x000fea0003800000 */
.L_x_55:
[----:B------:R-:W-:Y:S01]  /*28e0*/  @!P5 IMAD R65, R65, R89, R88 ;  /* 0x000000594141d224 */ /* 0x000fe200078e0258 */
[----:B------:R-:W-:Y:S04]  /*28f0*/  BSSY B1, `(.L_x_57) ;  /* 0x0000006000017945 */ /* 0x000fe80003800000 */
[----:B------:R0:W-:Y:S01]  /*2900*/  @!P5 STG.E.U8 desc[UR36][R94.64+0x11], R65 ;  /* 0x000011415e00d986 */ /* 0x0001e2000c101124 */
[----:B------:R-:W-:Y:S05]  /*2910*/  @P2 BRA `(.L_x_58) ;  /* 0x00000000000c2947 */ /* 0x000fea0003800000 */
[----:B--2---:R-:W3:Y:S02]  /*2920*/  LDG.E.U8 R91, desc[UR36][R100.64+0x10] ;  /* 0x00001024645b7981 */ /* 0x004ee4000c1e1100 */
[----:B---3--:R-:W-:-:S05]  /*2930*/  PRMT R57, R91, 0x8880, RZ ;  /* 0x000088805b397816 */ /* 0x008fca00000000ff */
[----:B------:R-:W-:-:S07]  /*2940*/  IMAD R88, R57, R90, RZ ;  /* 0x0000005a39587224 */ /* 0x000fce00078e02ff */
.L_x_58:
[----:B------:R-:W-:Y:S05]  /*2950*/  BSYNC B1 ;  /* 0x0000000000017941 */ /* 0x000fea0003800000 */
.L_x_57:
        /* <DEDUP_REMOVED lines=11> */
.L_x_60:
[----:B------:R-:W-:Y:S05]  /*2a10*/  BSYNC B1 ;  /* 0x0000000000017941 */ /* 0x000fea0003800000 */
.L_x_59:
[----:B------:R-:W-:Y:S01]  /*2a20*/  @!P4 IMAD R67, R67, R89, R88 ;  /* 0x000000594343c224 */ /* 0x000fe200078e0258 */
[----:B------:R-:W-:Y:S04]  /*2a30*/  BSSY B1, `(.L_x_61) ;  /* 0x0000006000017945 */ /* 0x000fe80003800000 */
[----:B------:R0:W-:Y:S01]  /*2a40*/  @!P4 STG.E.U8 desc[UR36][R6.64+0x11], R67 ;  /* 0x000011430600c986 */ /* 0x0001e2000c101124 */
[----:B------:R-:W-:Y:S05]  /*2a50*/  @P3 BRA `(.L_x_62) ;  /* 0x00000000000c3947 */ /* 0x000fea0003800000 */
[----:B--2---:R-:W3:Y:S02]  /*2a60*/  LDG.E.U8 R91, desc[UR36][R96.64+0x18] ;  /* 0x00001824605b7981 */ /* 0x004ee4000c1e1100 */
[----:B---3--:R-:W-:-:S05]  /*2a70*/  PRMT R57, R91, 0x8880, RZ ;  /* 0x000088805b397816 */ /* 0x008fca00000000ff */
[----:B------:R-:W-:-:S07]  /*2a80*/  IMAD R88, R57, R90, RZ ;  /* 0x0000005a39587224 */ /* 0x000fce00078e02ff */
.L_x_62:
[----:B------:R-:W-:Y:S05]  /*2a90*/  BSYNC B1 ;  /* 0x0000000000017941 */ /* 0x000fea0003800000 */
.L_x_61:
[----:B---3--:R-:W-:Y:S01]  /*2aa0*/  @!P3 IMAD R57, R68, R89, R88 ;  /* 0x000000594439b224 */ /* 0x008fe200078e0258 */
[----:B------:R-:W-:Y:S04]  /*2ab0*/  BSSY B1, `(.L_x_63) ;  /* 0x0000006000017945 */ /* 0x000fe80003800000 */
[----:B------:R3:W-:Y:S01]  /*2ac0*/  @!P3 STG.E.U8 desc[UR36][R94.64+0x18], R57 ;  /* 0x000018395e00b986 */ /* 0x0007e2000c101124 */
[----:B------:R-:W-:Y:S05]  /*2ad0*/  @P5 BRA `(.L_x_64) ;  /* 0x00000000000c5947 */ /* 0x000fea0003800000 */
[----:B--2---:R-:W3:Y:S02]  /*2ae0*/  LDG.E.U8 R91, desc[UR36][R96.64+0x19] ;  /* 0x00001924605b7981 */ /* 0x004ee4000c1e1100 */
[----:B---3--:R-:W-:-:S05]  /*2af0*/  PRMT R57, R91, 0x8880, RZ ;  /* 0x000088805b397816 */ /* 0x008fca00000000ff */
[----:B------:R-:W-:-:S07]  /*2b00*/  IMAD R88, R57, R90, RZ ;  /* 0x0000005a39587224 */ /* 0x000fce00078e02ff */
.L_x_64:
[----:B------:R-:W-:Y:S05]  /*2b10*/  BSYNC B1 ;  /* 0x0000000000017941 */ /* 0x000fea0003800000 */
.L_x_63:
[----:B------:R-:W-:Y:S01]  /*2b20*/  @!P5 IMAD R69, R69, R89, R88 ;  /* 0x000000594545d224 */ /* 0x000fe200078e0258 */
[----:B------:R-:W-:Y:S04]  /*2b30*/  BSSY B1, `(.L_x_65) ;  /* 0x0000006000017945 */ /* 0x000fe80003800000 */
[----:B------:R0:W-:Y:S01]  /*2b40*/  @!P5 STG.E.U8 desc[UR36][R94.64+0x19], R69 ;  /* 0x000019455e00d986 */ /* 0x0001e2000c101124 */
[----:B------:R-:W-:Y:S05]  /*2b50*/  @P2 BRA `(.L_x_66) ;  /* 0x00000000000c2947 */ /* 0x000fea0003800000 */
[----:B--2---:R-:W3:Y:S02]  /*2b60*/  LDG.E.U8 R91, desc[UR36][R100.64+0x18] ;  /* 0x00001824645b7981 */ /* 0x004ee4000c1e1100 */
[----:B---3--:R-:W-:-:S05]  /*2b70*/  PRMT R57, R91, 0x8880, RZ ;  /* 0x000088805b397816 */ /* 0x008fca00000000ff */
[----:B------:R-:W-:-:S07]  /*2b80*/  IMAD R88, R57, R90, RZ ;  /* 0x0000005a39587224 */ /* 0x000fce00078e02ff */
.L_x_66:
[----:B------:R-:W-:Y:S05]  /*2b90*/  BSYNC B1 ;  /* 0x0000000000017941 */ /* 0x000fea0003800000 */
.L_x_65:
        /* <DEDUP_REMOVED lines=11> */
.L_x_68:
[----:B------:R-:W-:Y:S05]  /*2c50*/  BSYNC B1 ;  /* 0x0000000000017941 */ /* 0x000fea0003800000 */
.L_x_67:
[----:B------:R-:W-:Y:S01]  /*2c60*/  @!P4 IMAD R71, R71, R89, R88 ;  /* 0x000000594747c224 */ /* 0x000fe200078e0258 */
[----:B------:R-:W-:Y:S04]  /*2c70*/  BSSY B1, `(.L_x_69) ;  /* 0x0000006000017945 */ /* 0x000fe80003800000 */
[----:B------:R0:W-:Y:S01]  /*2c80*/  @!P4 STG.E.U8 desc[UR36][R6.64+0x19], R71 ;  /* 0x000019470600c986 */ /* 0x0001e2000c101124 */
[----:B------:R-:W-:Y:S05]  /*2c90*/  @P3 BRA `(.L_x_70) ;  /* 0x00000000000c3947 */ /* 0x000fea0003800000 */
[----:B--2---:R-:W3:Y:S02]  /*2ca0*/  LDG.E.U8 R91, desc[UR36][R96.64+0x20] ;  /* 0x00002024605b7981 */ /* 0x004ee4000c1e1100 */
[----:B---3--:R-:W-:-:S05]  /*2cb0*/  PRMT R57, R91, 0x8880, RZ ;  /* 0x000088805b397816 */ /* 0x008fca00000000ff */
[----:B------:R-:W-:-:S07]  /*2cc0*/  IMAD R88, R57, R90, RZ ;  /* 0x0000005a39587224 */ /* 0x000fce00078e02ff */
.L_x_70:
[----:B------:R-:W-:Y:S05]  /*2cd0*/  BSYNC B1 ;  /* 0x0000000000017941 */ /* 0x000fea0003800000 */
.L_x_69:
[----:B---3--:R-:W-:Y:S01]  /*2ce0*/  @!P3 IMAD R57, R72, R89, R88 ;  /* 0x000000594839b224 */ /* 0x008fe200078e0258 */
[----:B------:R-:W-:Y:S04]  /*2cf0*/  BSSY B1, `(.L_x_71) ;  /* 0x0000006000017945 */ /* 0x000fe80003800000 */
[----:B------:R3:W-:Y:S01]  /*2d00*/  @!P3 STG.E.U8 desc[UR36][R94.64+0x20], R57 ;  /* 0x000020395e00b986 */ /* 0x0007e2000c101124 */
[----:B------:R-:W-:Y:S05]  /*2d10*/  @P5 BRA `(.L_x_72) ;  /* 0x00000000000c5947 */ /* 0x000fea0003800000 */
[----:B--2---:R-:W3:Y:S02]  /*2d20*/  LDG.E.U8 R91, desc[UR36][R96.64+0x21] ;  /* 0x00002124605b7981 */ /* 0x004ee4000c1e1100 */
[----:B---3--:R-:W-:-:S05]  /*2d30*/  PRMT R57, R91, 0x8880, RZ ;  /* 0x000088805b397816 */ /* 0x008fca00000000ff */
[----:B------:R-:W-:-:S07]  /*2d40*/  IMAD R88, R57, R90, RZ ;  /* 0x0000005a39587224 */ /* 0x000fce00078e02ff */
.L_x_72:
[----:B------:R-:W-:Y:S05]  /*2d50*/  BSYNC B1 ;  /* 0x0000000000017941 */ /* 0x000fea0003800000 */
.L_x_71:
[----:B------:R-:W-:Y:S01]  /*2d60*/  @!P5 IMAD R73, R73, R89, R88 ;  /* 0x000000594949d224 */ /* 0x000fe200078e0258 */
[----:B------:R-:W-:Y:S04]  /*2d70*/  BSSY B1, `(.L_x_73) ;  /* 0x0000006000017945 */ /* 0x000fe80003800000 */
[----:B------:R0:W-:Y:S01]  /*2d80*/  @!P5 STG.E.U8 desc[UR36][R94.64+0x21], R73 ;  /* 0x000021495e00d986 */ /* 0x0001e2000c101124 */
[----:B------:R-:W-:Y:S05]  /*2d90*/  @P2 BRA `(.L_x_74) ;  /* 0x00000000000c2947 */ /* 0x000fea0003800000 */
[----:B--2---:R-:W3:Y:S02]  /*2da0*/  LDG.E.U8 R91, desc[UR36][R100.64+0x20] ;  /* 0x00002024645b7981 */ /* 0x004ee4000c1e1100 */
[----:B---3--:R-:W-:-:S05]  /*2db0*/  PRMT R57, R91, 0x8880, RZ ;  /* 0x000088805b397816 */ /* 0x008fca00000000ff */
[----:B------:R-:W-:-:S07]  /*2dc0*/  IMAD R88, R57, R90, RZ ;  /* 0x0000005a39587224 */ /* 0x000fce00078e02ff */
.L_x_74:
[----:B------:R-:W-:Y:S05]  /*2dd0*/  BSYNC B1 ;  /* 0x0000000000017941 */ /* 0x000fea0003800000 */
.L_x_73:
        /* <DEDUP_REMOVED lines=11> */
.L_x_76:
[----:B------:R-:W-:Y:S05]  /*2e90*/  BSYNC B1 ;  /* 0x0000000000017941 */ /* 0x000fea0003800000 */
.L_x_75:
[----:B------:R-:W-:Y:S01]  /*2ea0*/  @!P4 IMAD R75, R75, R89, R88 ;  /* 0x000000594b4bc224 */ /* 0x000fe200078e0258 */
[----:B------:R-:W-:Y:S04]  /*2eb0*/  BSSY B1, `(.L_x_77) ;  /* 0x0000006000017945 */ /* 0x000fe80003800000 */
[----:B------:R0:W-:Y:S01]  /*2ec0*/  @!P4 STG.E.U8 desc[UR36][R6.64+0x21], R75 ;  /* 0x0000214b0600c986 */ /* 0x0001e2000c101124 */
[----:B------:R-:W-:Y:S05]  /*2ed0*/  @P3 BRA `(.L_x_78) ;  /* 0x00000000000c3947 */ /* 0x000fea0003800000 */
[----:B--2---:R-:W3:Y:S02]  /*2ee0*/  LDG.E.U8 R91, desc[UR36][R96.64+0x28] ;  /* 0x00002824605b7981 */ /* 0x004ee4000c1e1100 */
[----:B---3--:R-:W-:-:S05]  /*2ef0*/  PRMT R57, R91, 0x8880, RZ ;  /* 0x000088805b397816 */ /* 0x008fca00000000ff */
[----:B------:R-:W-:-:S07]  /*2f00*/  IMAD R88, R57, R90, RZ ;  /* 0x0000005a39587224 */ /* 0x000fce00078e02ff */
.L_x_78:
[----:B------:R-:W-:Y:S05]  /*2f10*/  BSYNC B1 ;  /* 0x0000000000017941 */ /* 0x000fea0003800000 */
.L_x_77:
[----:B---3--:R-:W-:Y:S01]  /*2f20*/  @!P3 IMAD R57, R76, R89, R88 ;  /* 0x000000594c39b224 */ /* 0x008fe200078e0258 */
[----:B------:R-:W-:Y:S04]  /*2f30*/  BSSY B1, `(.L_x_79) ;  /* 0x0000006000017945 */ /* 0x000fe80003800000 */
[----:B------:R3:W-:Y:S01]  /*2f40*/  @!P3 STG.E.U8 desc[UR36][R94.64+0x28], R57 ;  /* 0x000028395e00b986 */ /* 0x0007e2000c101124 */
[----:B------:R-:W-:Y:S05]  /*2f50*/  @P5 BRA `(.L_x_80) ;  /* 0x00000000000c5947 */ /* 0x000fea0003800000 */
[----:B--2---:R-:W3:Y:S02]  /*2f60*/  LDG.E.U8 R91, desc[UR36][R96.64+0x29] ;  /* 0x00002924605b7981 */ /* 0x004ee4000c1e1100 */
[----:B---3--:R-:W-:-:S05]  /*2f70*/  PRMT R57, R91, 0x8880, RZ ;  /* 0x000088805b397816 */ /* 0x008fca00000000ff */
[----:B------:R-:W-:-:S07]  /*2f80*/  IMAD R88, R57, R90, RZ ;  /* 0x0000005a39587224 */ /* 0x000fce00078e02ff */
.L_x_80:
[----:B------:R-:W-:Y:S05]  /*2f90*/  BSYNC B1 ;  /* 0x0000000000017941 */ /* 0x000fea0003800000 */
.L_x_79:
[----:B------:R-:W-:Y:S01]  /*2fa0*/  @!P5 IMAD R77, R77, R89, R88 ;  /* 0x000000594d4dd224 */ /* 0x000fe200078e0258 */
[----:B------:R-:W-:Y:S04]  /*2fb0*/  BSSY B1, `(.L_x_81) ;  /* 0x0000006000017945 */ /* 0x000fe80003800000 */
[----:B------:R0:W-:Y:S01]  /*2fc0*/  @!P5 STG.E.U8 desc[UR36][R94.64+0x29], R77 ;  /* 0x0000294d5e00d986 */ /* 0x0001e2000c101124 */
[----:B------:R-:W-:Y:S05]  /*2fd0*/  @P2 BRA `(.L_x_82) ;  /* 0x00000000000c2947 */ /* 0x000fea0003800000 */
[----:B--2---:R-:W3:Y:S02]  /*2fe0*/  LDG.E.U8 R91, desc[UR36][R100.64+0x28] ;  /* 0x00002824645b7981 */ /* 0x004ee4000c1e1100 */
[----:B---3--:R-:W-:-:S05]  /*2ff0*/  PRMT R57, R91, 0x8880, RZ ;  /* 0x000088805b397816 */ /* 0x008fca00000000ff */
[----:B------:R-:W-:-:S07]  /*3000*/  IMAD R88, R57, R90, RZ ;  /* 0x0000005a39587224 */ /* 0x000fce00078e02ff */
.L_x_82:
[----:B------:R-:W-:Y:S05]  /*3010*/  BSYNC B1 ;  /* 0x0000000000017941 */ /* 0x000fea0003800000 */
.L_x_81:
        /* <DEDUP_REMOVED lines=11> */
.L_x_84:
[----:B------:R-:W-:Y:S05]  /*30d0*/  BSYNC B1 ;  /* 0x0000000000017941 */ /* 0x000fea0003800000 */
.L_x_83:
[----:B------:R-:W-:Y:S01]  /*30e0*/  @!P4 IMAD R79, R79, R89, R88 ;  /* 0x000000594f4fc224 */ /* 0x000fe200078e0258 */
[----:B------:R-:W-:Y:S04]  /*30f0*/  BSSY B1, `(.L_x_85) ;  /* 0x0000006000017945 */ /* 0x000fe80003800000 */
[----:B------:R0:W-:Y:S01]  /*3100*/  @!P4 STG.E.U8 desc[UR36][R6.64+0x29], R79 ;  /* 0x0000294f0600c986 */ /* 0x0001e2000c101124 */
[----:B------:R-:W-:Y:S05]  /*3110*/  @P3 BRA `(.L_x_86) ;  /* 0x00000000000c3947 */ /* 0x000fea0003800000 */
[----:B--2---:R-:W3:Y:S02]  /*3120*/  LDG.E.U8 R91, desc[UR36][R96.64+0x30] ;  /* 0x00003024605b7981 */ /* 0x004ee4000c1e1100 */
[----:B---3--:R-:W-:-:S05]  /*3130*/  PRMT R57, R91, 0x8880, RZ ;  /* 0x000088805b397816 */ /* 0x008fca00000000ff */
[----:B------:R-:W-:-:S07]  /*3140*/  IMAD R88, R57, R90, RZ ;  /* 0x0000005a39587224 */ /* 0x000fce00078e02ff */
.L_x_86:
[----:B------:R-:W-:Y:S05]  /*3150*/  BSYNC B1 ;  /* 0x0000000000017941 */ /* 0x000fea0003800000 */
.L_x_85:
[----:B---3--:R-:W-:Y:S01]  /*3160*/  @!P3 IMAD R57, R80, R89, R88 ;  /* 0x000000595039b224 */ /* 0x008fe200078e0258 */
[----:B------:R-:W-:Y:S04]  /*3170*/  BSSY B1, `(.L_x_87) ;  /* 0x0000006000017945 */ /* 0x000fe80003800000 */
[----:B------:R3:W-:Y:S01]  /*3180*/  @!P3 STG.E.U8 desc[UR36][R94.64+0x30], R57 ;  /* 0x000030395e00b986 */ /* 0x0007e2000c101124 */
[----:B------:R-:W-:Y:S05]  /*3190*/  @P5 BRA `(.L_x_88) ;  /* 0x00000000000c5947 */ /* 0x000fea0003800000 */
[----:B--2---:R-:W3:Y:S02]  /*31a0*/  LDG.E.U8 R91, desc[UR36][R96.64+0x31] ;  /* 0x00003124605b7981 */ /* 0x004ee4000c1e1100 */
[----:B---3--:R-:W-:-:S05]  /*31b0*/  PRMT R57, R91, 0x8880, RZ ;  /* 0x000088805b397816 */ /* 0x008fca00000000ff */
[----:B------:R-:W-:-:S07]  /*31c0*/  IMAD R88, R57, R90, RZ ;  /* 0x0000005a39587224 */ /* 0x000fce00078e02ff */
.L_x_88:
[----:B------:R-:W-:Y:S05]  /*31d0*/  BSYNC B1 ;  /* 0x0000000000017941 */ /* 0x000fea0003800000 */
.L_x_87:
[----:B------:R-:W-:Y:S01]  /*31e0*/  @!P5 IMAD R81, R81, R89, R88 ;  /* 0x000000595151d224 */ /* 0x000fe200078e0258 */
[----:B------:R-:W-:Y:S04]  /*31f0*/  BSSY B1, `(.L_x_89) ;  /* 0x0000006000017945 */ /* 0x000fe80003800000 */
[----:B------:R0:W-:Y:S01]  /*3200*/  @!P5 STG.E.U8 desc[UR36][R94.64+0x31], R81 ;  /* 0x000031515e00d986 */ /* 0x0001e2000c101124 */
[----:B------:R-:W-:Y:S05]  /*3210*/  @P2 BRA `(.L_x_90) ;  /* 0x00000000000c2947 */ /* 0x000fea0003800000 */
[----:B--2---:R-:W3:Y:S02]  /*3220*/  LDG.E.U8 R91, desc[UR36][R100.64+0x30] ;  /* 0x00003024645b7981 */ /* 0x004ee4000c1e1100 */
[----:B---3--:R-:W-:-:S05]  /*3230*/  PRMT R57, R91, 0x8880, RZ ;  /* 0x000088805b397816 */ /* 0x008fca00000000ff */
[----:B------:R-:W-:-:S07]  /*3240*/  IMAD R88, R57, R90, RZ ;  /* 0x0000005a39587224 */ /* 0x000fce00078e02ff */
.L_x_90:
[----:B------:R-:W-:Y:S05]  /*3250*/  BSYNC B1 ;  /* 0x0000000000017941 */ /* 0x000fea0003800000 */
.L_x_89:
[C---:B------:R-:W-:Y:S01]  /*3260*/  ISETP.LT.OR P4, PT, R3.reuse, 0x32, !P1 ;  /* 0x000000320300780c */ /* 0x040fe20004f81670 */
[----:B---3--:R-:W-:Y:S01]  /*3270*/  @!P2 IMAD R57, R82, R89, R88 ;  /* 0x000000595239a224 */ /* 0x008fe200078e0258 */
[----:B------:R-:W-:Y:S01]  /*3280*/  BSSY B1, `(.L_x_91) ;  /* 0x000000b000017945 */ /* 0x000fe20003800000 */
[----:B------:R-:W-:Y:S02]  /*3290*/  ISETP.LT.OR P3, PT, R3, 0x39, !P0 ;  /* 0x000000390300780c */ /* 0x000fe40004761670 */
[----:B------:R-:W-:Y:S01]  /*32a0*/  IADD3 R107, P5, R107, 0x80, RZ ;  /* 0x000000806b6b7810 */ /* 0x000fe20007fbe0ff */
[----:B------:R3:W-:Y:S01]  /*32b0*/  @!P2 STG.E.U8 desc[UR36][R6.64+0x30], R57 ;  /* 0x000030390600a986 */ /* 0x0007e2000c101124 */
[C---:B------:R-:W-:Y:S02]  /*32c0*/  ISETP.LT.OR P2, PT, R3.reuse, 0x39, !P1 ;  /* 0x000000390300780c */ /* 0x040fe40004f41670 */
[C---:B------:R-:W-:Y:S02]  /*32d0*/  ISETP.LT.OR P0, PT, R3.reuse, 0x3a, !P0 ;  /* 0x0000003a0300780c */ /* 0x040fe40004701670 */
[----:B------:R-:W-:-:S02]  /*32e0*/  ISETP.LT.OR P1, PT, R3, 0x3a, !P1 ;  /* 0x0000003a0300780c */ /* 0x000fc40004f21670 */
[----:B------:R-:W-:Y:S11]  /*32f0*/  @P4 BRA `(.L_x_92) ;  /* 0x00000000000c4947 */ /* 0x000ff60003800000 */
[----:B--2---:R-:W3:Y:S02]  /*3300*/  LDG.E.U8 R91, desc[UR36][R100.64+0x31] ;  /* 0x00003124645b7981 */ /* 0x004ee4000c1e1100 */
[----:B---3--:R-:W-:-:S05]  /*3310*/  PRMT R57, R91, 0x8880, RZ ;  /* 0x000088805b397816 */ /* 0x008fca00000000ff */
[----:B------:R-:W-:-:S07]  /*3320*/  IMAD R88, R57, R90, RZ ;  /* 0x0000005a39587224 */ /* 0x000fce00078e02ff */
.L_x_92:
[----:B------:R-:W-:Y:S05]  /*3330*/  BSYNC B1 ;  /* 0x0000000000017941 */ /* 0x000fea0003800000 */
.L_x_91:
[----:B------:R-:W-:Y:S01]  /*3340*/  @!P4 IMAD R83, R83, R89, R88 ;  /* 0x000000595353c224 */ /* 0x000fe200078e0258 */
[----:B------:R-:W-:Y:S04]  /*3350*/  BSSY B1, `(.L_x_93) ;  /* 0x0000006000017945 */ /* 0x000fe80003800000 */
[----:B------:R0:W-:Y:S01]  /*3360*/  @!P4 STG.E.U8 desc[UR36][R6.64+0x31], R83 ;  /* 0x000031530600c986 */ /* 0x0001e2000c101124 */
[----:B------:R-:W-:Y:S05]  /*3370*/  @P3 BRA `(.L_x_94) ;  /* 0x00000000000c3947 */ /* 0x000fea0003800000 */
[----:B--2---:R-:W3:Y:S02]  /*3380*/  LDG.E.U8 R91, desc[UR36][R96.64+0x38] ;  /* 0x00003824605b7981 */ /* 0x004ee4000c1e1100 */
[----:B---3--:R-:W-:-:S05]  /*3390*/  PRMT R57, R91, 0x8880, RZ ;  /* 0x000088805b397816 */ /* 0x008fca00000000ff */
[----:B------:R-:W-:-:S07]  /*33a0*/  IMAD R88, R57, R90, RZ ;  /* 0x0000005a39587224 */ /* 0x000fce00078e02ff */
.L_x_94:
[----:B------:R-:W-:Y:S05]  /*33b0*/  BSYNC B1 ;  /* 0x0000000000017941 */ /* 0x000fea0003800000 */
.L_x_93:
[----:B---3--:R-:W-:Y:S01]  /*33c0*/  @!P3 IMAD R57, R84, R89, R88 ;  /* 0x000000595439b224 */ /* 0x008fe200078e0258 */
[----:B------:R-:W-:Y:S01]  /*33d0*/  BSSY B1, `(.L_x_95) ;  /* 0x0000007000017945 */ /* 0x000fe20003800000 */
[----:B----4-:R-:W-:-:S03]  /*33e0*/  IMAD.X R59, RZ, RZ, R5, P5 ;  /* 0x000000ffff3b7224 */ /* 0x010fc600028e0605 */
[----:B------:R3:W-:Y:S01]  /*33f0*/  @!P3 STG.E.U8 desc[UR36][R94.64+0x38], R57 ;  /* 0x000038395e00b986 */ /* 0x0007e2000c101124 */
[----:B------:R-:W-:Y:S05]  /*3400*/  @P0 BRA `(.L_x_96) ;  /* 0x00000000000c0947 */ /* 0x000fea0003800000 */
[----:B--2---:R-:W2:Y:S02]  /*3410*/  LDG.E.U8 R91, desc[UR36][R96.64+0x39] ;  /* 0x00003924605b7981 */ /* 0x004ea4000c1e1100 */
[----:B--2---:R-:W-:-:S05]  /*3420*/  PRMT R5, R91, 0x8880, RZ ;  /* 0x000088805b057816 */ /* 0x004fca00000000ff */
[----:B------:R-:W-:-:S07]  /*3430*/  IMAD R88, R5, R90, RZ ;  /* 0x0000005a05587224 */ /* 0x000fce00078e02ff */
.L_x_96:
[----:B------:R-:W-:Y:S05]  /*3440*/  BSYNC B1 ;  /* 0x0000000000017941 */ /* 0x000fea0003800000 */
.L_x_95:
[----:B------:R-:W-:Y:S01]  /*3450*/  @!P0 IMAD R85, R85, R89, R88 ;  /* 0x0000005955558224 */ /* 0x000fe200078e0258 */
[----:B------:R-:W-:Y:S01]  /*3460*/  BSSY B1, `(.L_x_97) ;  /* 0x0000007000017945 */ /* 0x000fe20003800000 */
[----:B------:R-:W-:-:S03]  /*3470*/  IMAD R4, R59, R92, RZ ;  /* 0x0000005c3b047224 */ /* 0x000fc600078e02ff */
[----:B------:R4:W-:Y:S01]  /*3480*/  @!P0 STG.E.U8 desc[UR36][R94.64+0x39], R85 ;  /* 0x000039555e008986 */ /* 0x0009e2000c101124 */
[----:B------:R-:W-:Y:S05]  /*3490*/  @P2 BRA `(.L_x_98) ;  /* 0x00000000000c2947 */ /* 0x000fea0003800000 */
[----:B--2---:R-:W2:Y:S02]  /*34a0*/  LDG.E.U8 R91, desc[UR36][R100.64+0x38] ;  /* 0x00003824645b7981 */ /* 0x004ea4000c1e1100 */
[----:B--2---:R-:W-:-:S05]  /*34b0*/  PRMT R5, R91, 0x8880, RZ ;  /* 0x000088805b057816 */ /* 0x004fca00000000ff */
[----:B------:R-:W-:-:S07]  /*34c0*/  IMAD R88, R5, R90, RZ ;  /* 0x0000005a05587224 */ /* 0x000fce00078e02ff */
.L_x_98:
[----:B------:R-:W-:Y:S05]  /*34d0*/  BSYNC B1 ;  /* 0x0000000000017941 */ /* 0x000fea0003800000 */
.L_x_97:
[----:B------:R-:W-:Y:S01]  /*34e0*/  @!P2 IMAD R5, R86, R89, R88 ;  /* 0x000000595605a224 */ /* 0x000fe200078e0258 */
[----:B------:R-:W-:Y:S01]  /*34f0*/  BSSY B1, `(.L_x_99) ;  /* 0x0000009000017945 */ /* 0x000fe20003800000 */
[C---:B---3--:R-:W-:Y:S02]  /*3500*/  IMAD R57, R107.reuse, R93, R4 ;  /* 0x0000005d6b397224 */ /* 0x048fe400078e0204 */
[CC--:B------:R-:W-:Y:S01]  /*3510*/  IMAD.WIDE.U32 R98, R107.reuse, R92.reuse, R98 ;  /* 0x0000005c6b627225 */ /* 0x0c0fe200078e0062 */
[----:B------:R3:W-:Y:S03]  /*3520*/  @!P2 STG.E.U8 desc[UR36][R6.64+0x38], R5 ;  /* 0x000038050600a986 */ /* 0x0007e6000c101124 */
[----:B------:R-:W-:Y:S01]  /*3530*/  IMAD.WIDE.U32 R92, R107, R92, R20 ;  /* 0x0000005c6b5c7225 */ /* 0x000fe200078e0014 */
[----:B------:R-:W-:Y:S06]  /*3540*/  @P1 BRA `(.L_x_100) ;  /* 0x00000000000c1947 */ /* 0x000fec0003800000 */
[----:B--2---:R-:W3:Y:S02]  /*3550*/  LDG.E.U8 R91, desc[UR36][R100.64+0x39] ;  /* 0x00003924645b7981 */ /* 0x004ee4000c1e1100 */
[----:B---3--:R-:W-:-:S05]  /*3560*/  PRMT R5, R91, 0x8880, RZ ;  /* 0x000088805b057816 */ /* 0x008fca00000000ff */
[----:B------:R-:W-:-:S07]  /*3570*/  IMAD R88, R5, R90, RZ ;  /* 0x0000005a05587224 */ /* 0x000fce00078e02ff */
.L_x_100:
[----:B------:R-:W-:Y:S05]  /*3580*/  BSYNC B1 ;  /* 0x0000000000017941 */ /* 0x000fea0003800000 */
.L_x_99:
[----:B------:R-:W-:Y:S01]  /*3590*/  @!P1 IMAD R87, R87, R89, R88 ;  /* 0x0000005957579224 */ /* 0x000fe200078e0258 */
[----:B------:R-:W-:Y:S01]  /*35a0*/  ISETP.GE.AND P2, PT, R102, 0x81, PT ;  /* 0x000000816600780c */ /* 0x000fe20003f46270 */
[----:B------:R-:W-:Y:S01]  /*35b0*/  BSSY B1, `(.L_x_101) ;  /* 0x000000c000017945 */ /* 0x000fe20003800000 */
[----:B------:R-:W-:Y:S02]  /*35c0*/  IADD3 R4, P5, R92, R12, RZ ;  /* 0x0000000c5c047210 */ /* 0x000fe40007fbe0ff */
[----:B------:R0:W-:Y:S01]  /*35d0*/  @!P1 STG.E.U8 desc[UR36][R6.64+0x39], R87 ;  /* 0x0000395706009986 */ /* 0x0001e2000c101124 */
[----:B------:R-:W-:Y:S02]  /*35e0*/  ISETP.LT.OR P1, PT, R3, 0x1, !P2 ;  /* 0x000000010300780c */ /* 0x000fe40005721670 */
[----:B---3--:R-:W-:Y:S02]  /*35f0*/  IADD3.X R5, R13, R93, R57, P5, !PT ;  /* 0x0000005d0d057210 */ /* 0x008fe40002ffe439 */
[----:B------:R-:W-:-:S02]  /*3600*/  ISETP.GE.AND P0, PT, R102, 0x89, PT ;  /* 0x000000896600780c */ /* 0x000fc40003f06270 */
[----:B------:R-:W-:Y:S02]  /*3610*/  IADD3 R12, P4, P3, R14, R12, R98 ;  /* 0x0000000c0e0c7210 */ /* 0x000fe40007b9e062 */
[----:B------:R-:W-:-:S05]  /*3620*/  ISETP.LT.OR P5, PT, R3, 0x2, !P2 ;  /* 0x000000020300780c */ /* 0x000fca00057a1670 */
[----:B0-----:R-:W-:Y:S08]  /*3630*/  @P1 BRA `(.L_x_102) ;  /* 0x00000000000c1947 */ /* 0x001ff00003800000 */
[----:B--2---:R-:W2:Y:S02]  /*3640*/  LDG.E.U8 R91, desc[UR36][R4.64] ;  /* 0x00000024045b7981 */ /* 0x004ea4000c1e1100 */
[----:B--2---:R-:W-:-:S05]  /*3650*/  PRMT R7, R91, 0x8880, RZ ;  /* 0x000088805b077816 */ /* 0x004fca00000000ff */
[----:B------:R-:W-:-:S07]  /*3660*/  IMAD R88, R7, R90, RZ ;  /* 0x0000005a07587224 */ /* 0x000fce00078e02ff */
.L_x_102:
[----:B------:R-:W-:Y:S05]  /*3670*/  BSYNC B1 ;  /* 0x0000000000017941 */ /* 0x000fea0003800000 */
.L_x_101:
[----:B------:R-:W-:Y:S01]  /*3680*/  @!P1 IMAD R7, R24, R89, R88 ;  /* 0x0000005918079224 */ /* 0x000fe200078e0258 */
[----:B------:R-:W-:Y:S01]  /*3690*/  BSSY B1, `(.L_x_103) ;  /* 0x0000007000017945 */ /* 0x000fe20003800000 */
[----:B------:R-:W-:-:S03]  /*36a0*/  IMAD.IADD R98, R57, 0x1, R99 ;  /* 0x0000000139627824 */ /* 0x000fc600078e0263 */
[----:B------:R0:W-:Y:S01]  /*36b0*/  @!P1 STG.E.U8 desc[UR36][R8.64], R7 ;  /* 0x0000000708009986 */ /* 0x0001e2000c101124 */
[----:B------:R-:W-:Y:S05]  /*36c0*/  @P5 BRA `(.L_x_104) ;  /* 0x00000000000c5947 */ /* 0x000fea0003800000 */
[----:B--2---:R-:W0:Y:S02]  /*36d0*/  LDG.E.U8 R91, desc[UR36][R4.64+0x1] ;  /* 0x00000124045b7981 */ /* 0x004e24000c1e1100 */
[----:B0-----:R-:W-:-:S05]  /*36e0*/  PRMT R7, R91, 0x8880, RZ ;  /* 0x000088805b077816 */ /* 0x001fca00000000ff */
[----:B------:R-:W-:-:S07]  /*36f0*/  IMAD R88, R7, R90, RZ ;  /* 0x0000005a07587224 */ /* 0x000fce00078e02ff */
.L_x_104:
[----:B------:R-:W-:Y:S05]  /*3700*/  BSYNC B1 ;  /* 0x0000000000017941 */ /* 0x000fea0003800000 */
.L_x_103:
[----:B------:R-:W-:Y:S01]  /*3710*/  ISETP.LT.OR P1, PT, R3, 0x1, !P0 ;  /* 0x000000010300780c */ /* 0x000fe20004721670 */
[----:B------:R-:W-:Y:S01]  /*3720*/  @!P5 IMAD R25, R25, R89, R88 ;  /* 0x000000591919d224 */ /* 0x000fe200078e0258 */
[----:B------:R-:W-:Y:S01]  /*3730*/  BSSY B1, `(.L_x_105) ;  /* 0x000000a000017945 */ /* 0x000fe20003800000 */
[----:B------:R-:W-:Y:S02]  /*3740*/  IADD3.X R13, R21, R13, R98, P4, P3 ;  /* 0x0000000d150d7210 */ /* 0x000fe400027e6462 */
[C---:B------:R-:W-:Y:S01]  /*3750*/  ISETP.LT.OR P4, PT, R3.reuse, 0x2, !P0 ;  /* 0x000000020300780c */ /* 0x040fe20004781670 */
[----:B------:R3:W-:Y:S01]  /*3760*/  @!P5 STG.E.U8 desc[UR36][R8.64+0x1], R25 ;  /* 0x000001190800d986 */ /* 0x0007e2000c101124 */
[C---:B------:R-:W-:Y:S02]  /*3770*/  ISETP.LT.OR P5, PT, R3.reuse, 0x9, !P2 ;  /* 0x000000090300780c */ /* 0x040fe400057a1670 */
[----:B------:R-:W-:-:S04]  /*3780*/  ISETP.LT.OR P3, PT, R3, 0xa, !P2 ;  /* 0x0000000a0300780c */ /* 0x000fc80005761670 */
[----:B------:R-:W-:Y:S09]  /*3790*/  @P1 BRA `(.L_x_106) ;  /* 0x00000000000c1947 */ /* 0x000ff20003800000 */
[----:B--2---:R-:W0:Y:S02]  /*37a0*/  LDG.E.U8 R91, desc[UR36][R12.64] ;  /* 0x000000240c5b7981 */ /* 0x004e24000c1e1100 */
[----:B0-----:R-:W-:-:S05]  /*37b0*/  PRMT R7, R91, 0x8880, RZ ;  /* 0x000088805b077816 */ /* 0x001fca00000000ff */
[----:B------:R-:W-:-:S07]  /*37c0*/  IMAD R88, R7, R90, RZ ;  /* 0x0000005a07587224 */ /* 0x000fce00078e02ff */
.L_x_106:
[----:B------:R-:W-:Y:S05]  /*37d0*/  BSYNC B1 ;  /* 0x0000000000017941 */ /* 0x000fea0003800000 */
.L_x_105:
[----:B0-----:R-:W-:Y:S01]  /*37e0*/  @!P1 IMAD R7, R26, R89, R88 ;  /* 0x000000591a079224 */ /* 0x001fe200078e0258 */
[----:B------:R-:W-:Y:S04]  /*37f0*/  BSSY B1, `(.L_x_107) ;  /* 0x0000006000017945 */ /* 0x000fe80003800000 */
[----:B------:R0:W-:Y:S01]  /*3800*/  @!P1 STG.E.U8 desc[UR36][R10.64], R7 ;  /* 0x000000070a009986 */ /* 0x0001e2000c101124 */
[----:B------:R-:W-:Y:S05]  /*3810*/  @P4 BRA `(.L_x_108) ;  /* 0x00000000000c4947 */ /* 0x000fea0003800000 */
[----:B--2---:R-:W0:Y:S02]  /*3820*/  LDG.E.U8 R91, desc[UR36][R12.64+0x1] ;  /* 0x000001240c5b7981 */ /* 0x004e24000c1e1100 */
[----:B0-----:R-:W-:-:S05]  /*3830*/  PRMT R7, R91, 0x8880, RZ ;  /* 0x000088805b077816 */ /* 0x001fca00000000ff */
[----:B------:R-:W-:-:S07]  /*3840*/  IMAD R88, R7, R90, RZ ;  /* 0x0000005a07587224 */ /* 0x000fce00078e02ff */
.L_x_108:
[----:B------:R-:W-:Y:S05]  /*3850*/  BSYNC B1 ;  /* 0x0000000000017941 */ /* 0x000fea0003800000 */
.L_x_107:
[----:B------:R-:W-:Y:S01]  /*3860*/  @!P4 IMAD R27, R27, R89, R88 ;  /* 0x000000591b1bc224 */ /* 0x000fe200078e0258 */
[----:B------:R-:W-:Y:S04]  /*3870*/  BSSY B1, `(.L_x_109) ;  /* 0x0000006000017945 */ /* 0x000fe80003800000 */
[----:B------:R0:W-:Y:S01]  /*3880*/  @!P4 STG.E.U8 desc[UR36][R10.64+0x1], R27 ;  /* 0x0000011b0a00c986 */ /* 0x0001e2000c101124 */
[----:B------:R-:W-:Y:S05]  /*3890*/  @P5 BRA `(.L_x_110) ;  /* 0x00000000000c5947 */ /* 0x000fea0003800000 */
[----:B--2---:R-:W0:Y:S02]  /*38a0*/  LDG.E.U8 R91, desc[UR36][R4.64+0x8] ;  /* 0x00000824045b7981 */ /* 0x004e24000c1e1100 */
[----:B0-----:R-:W-:-:S05]  /*38b0*/  PRMT R7, R91, 0x8880, RZ ;  /* 0x000088805b077816 */ /* 0x001fca00000000ff */
[----:B------:R-:W-:-:S07]  /*38c0*/  IMAD R88, R7, R90, RZ ;  /* 0x0000005a07587224 */ /* 0x000fce00078e02ff */
.L_x_110:
[----:B------:R-:W-:Y:S05]  /*38d0*/  BSYNC B1 ;  /* 0x0000000000017941 */ /* 0x000fea0003800000 */
.L_x_109:
[----:B0-----:R-:W-:Y:S01]  /*38e0*/  @!P5 IMAD R7, R28, R89, R88 ;  /* 0x000000591c07d224 */ /* 0x001fe200078e0258 */
[----:B------:R-:W-:Y:S04]  /*38f0*/  BSSY B1, `(.L_x_111) ;  /* 0x0000006000017945 */ /* 0x000fe80003800000 */
[----:B------:R0:W-:Y:S01]  /*3900*/  @!P5 STG.E.U8 desc[UR36][R8.64+0x8], R7 ;  /* 0x000008070800d986 */ /* 0x0001e2000c101124 */
[----:B------:R-:W-:Y:S05]  /*3910*/  @P3 BRA `(.L_x_112) ;  /* 0x00000000000c3947 */ /* 0x000fea0003800000 */
[----:B--2---:R-:W0:Y:S02]  /*3920*/  LDG.E.U8 R91, desc[UR36][R4.64+0x9] ;  /* 0x00000924045b7981 */ /* 0x004e24000c1e1100 */
[----:B0-----:R-:W-:-:S05]  /*3930*/  PRMT R7, R91, 0x8880, RZ ;  /* 0x000088805b077816 */ /* 0x001fca00000000ff */
[----:B------:R-:W-:-:S07]  /*3940*/  IMAD R88, R7, R90, RZ ;  /* 0x0000005a07587224 */ /* 0x000fce00078e02ff */
.L_x_112:
[----:B------:R-:W-:Y:S05]  /*3950*/  BSYNC B1 ;  /* 0x0000000000017941 */ /* 0x000fea0003800000 */
.L_x_111:
[----:B------:R-:W-:Y:S01]  /*3960*/  ISETP.LT.OR P5, PT, R3, 0x9, !P0 ;  /* 0x000000090300780c */ /* 0x000fe200047a1670 */
[----:B------:R-:W-:Y:S01]  /*3970*/  @!P3 IMAD R29, R29, R89, R88 ;  /* 0x000000591d1db224 */ /* 0x000fe200078e0258 */
[----:B------:R-:W-:Y:S01]  /*3980*/  BSSY B1, `(.L_x_113) ;  /* 0x0000009000017945 */ /* 0x000fe20003800000 */
[C---:B------:R-:W-:Y:S02]  /*3990*/  ISETP.LT.OR P4, PT, R3.reuse, 0xa, !P0 ;  /* 0x0000000a0300780c */ /* 0x040fe40004781670 */
[C---:B------:R-:W-:Y:S01]  /*39a0*/  ISETP.LT.OR P1, PT, R3.reuse, 0x12, !P2 ;  /* 0x000000120300780c */ /* 0x040fe20005721670 */
[----:B------:R0:W-:Y:S01]  /*39b0*/  @!P3 STG.E.U8 desc[UR36][R8.64+0x9], R29 ;  /* 0x0000091d0800b986 */ /* 0x0001e2000c101124 */
[----:B------:R-:W-:-:S06]  /*39c0*/  ISETP.LT.OR P3, PT, R3, 0x11, !P2 ;  /* 0x000000110300780c */ /* 0x000fcc0005761670 */
[----:B------:R-:W-:Y:S07]  /*39d0*/  @P5 BRA `(.L_x_114) ;  /* 0x00000000000c5947 */ /* 0x000fee0003800000 */
[----:B--2---:R-:W0:Y:S02]  /*39e0*/  LDG.E.U8 R91, desc[UR36][R12.64+0x8] ;  /* 0x000008240c5b7981 */ /* 0x004e24000c1e1100 */
[----:B0-----:R-:W-:-:S05]  /*39f0*/  PRMT R7, R91, 0x8880, RZ ;  /* 0x000088805b077816 */ /* 0x001fca00000000ff */
[----:B------:R-:W-:-:S07]  /*3a00*/  IMAD R88, R7, R90, RZ ;  /* 0x0000005a07587224 */ /* 0x000fce00078e02ff */
.L_x_114:
[----:B------:R-:W-:Y:S05]  /*3a10*/  BSYNC B1 ;  /* 0x0000000000017941 */ /* 0x000fea0003800000 */
.L_x_113:
[----:B0-----:R-:W-:Y:S01]  /*3a20*/  @!P5 IMAD R7, R30, R89, R88 ;  /* 0x000000591e07d224 */ /* 0x001fe200078e0258 */
[----:B------:R-:W-:Y:S04]  /*3a30*/  BSSY B1, `(.L_x_115) ;  /* 0x0000006000017945 */ /* 0x000fe80003800000 */
[----:B------:R0:W-:Y:S01]  /*3a40*/  @!P5 STG.E.U8 desc[UR36][R10.64+0x8], R7 ;  /* 0x000008070a00d986 */ /* 0x0001e2000c101124 */
[----:B------:R-:W-:Y:S05]  /*3a50*/  @P4 BRA `(.L_x_116) ;  /* 0x00000000000c4947 */ /* 0x000fea0003800000 */
[----:B--2---:R-:W0:Y:S02]  /*3a60*/  LDG.E.U8 R91, desc[UR36][R12.64+0x9] ;  /* 0x000009240c5b7981 */ /* 0x004e24000c1e1100 */
[----:B0-----:R-:W-:-:S05]  /*3a70*/  PRMT R7, R91, 0x8880, RZ ;  /* 0x000088805b077816 */ /* 0x001fca00000000ff */
[----:B------:R-:W-:-:S07]  /*3a80*/  IMAD R88, R7, R90, RZ ;  /* 0x0000005a07587224 */ /* 0x000fce00078e02ff */
.L_x_116:
[----:B------:R-:W-:Y:S05]  /*3a90*/  BSYNC B1 ;  /* 0x0000000000017941 */ /* 0x000fea0003800000 */
.L_x_115:
[----:B------:R-:W-:Y:S01]  /*3aa0*/  @!P4 IMAD R31, R31, R89, R88 ;  /* 0x000000591f1fc224 */ /* 0x000fe200078e0258 */
[----:B------:R-:W-:Y:S04]  /*3ab0*/  BSSY B1, `(.L_x_117) ;  /* 0x0000006000017945 */ /* 0x000fe80003800000 */
[----:B------:R0:W-:Y:S01]  /*3ac0*/  @!P4 STG.E.U8 desc[UR36][R10.64+0x9], R31 ;  /* 0x0000091f0a00c986 */ /* 0x0001e2000c101124 */
[----:B------:R-:W-:Y:S05]  /*3ad0*/  @P3 BRA `(.L_x_118) ;  /* 0x00000000000c3947 */ /* 0x000fea0003800000 */
[----:B--2---:R-:W0:Y:S02]  /*3ae0*/  LDG.E.U8 R91, desc[UR36][R4.64+0x10] ;  /* 0x00001024045b7981 */ /* 0x004e24000c1e1100 */
[----:B0-----:R-:W-:-:S05]  /*3af0*/  PRMT R7, R91, 0x8880, RZ ;  /* 0x000088805b077816 */ /* 0x001fca00000000ff */
[----:B------:R-:W-:-:S07]  /*3b00*/  IMAD R88, R7, R90, RZ ;  /* 0x0000005a07587224 */ /* 0x000fce00078e02ff */
.L_x_118:
[----:B------:R-:W-:Y:S05]  /*3b10*/  BSYNC B1 ;  /* 0x0000000000017941 */ /* 0x000fea0003800000 */
.L_x_117:
[----:B0-----:R-:W-:Y:S01]  /*3b20*/  @!P3 IMAD R7, R32, R89, R88 ;  /* 0x000000592007b224 */ /* 0x001fe200078e0258 */
[----:B------:R-:W-:Y:S04]  /*3b30*/  BSSY B1, `(.L_x_119) ;  /* 0x0000006000017945 */ /* 0x000fe80003800000 */
[----:B------:R0:W-:Y:S01]  /*3b40*/  @!P3 STG.E.U8 desc[UR36][R8.64+0x10], R7 ;  /* 0x000010070800b986 */ /* 0x0001e2000c101124 */
[----:B------:R-:W-:Y:S05]  /*3b50*/  @P1 BRA `(.L_x_120) ;  /* 0x00000000000c1947 */ /* 0x000fea0003800000 */
[----:B--2---:R-:W0:Y:S02]  /*3b60*/  LDG.E.U8 R91, desc[UR36][R4.64+0x11] ;  /* 0x00001124045b7981 */ /* 0x004e24000c1e1100 */
[----:B0-----:R-:W-:-:S05]  /*3b70*/  PRMT R7, R91, 0x8880, RZ ;  /* 0x000088805b077816 */ /* 0x001fca00000000ff */
[----:B------:R-:W-:-:S07]  /*3b80*/  IMAD R88, R7, R90, RZ ;  /* 0x0000005a07587224 */ /* 0x000fce00078e02ff */
.L_x_120:
[----:B------:R-:W-:Y:S05]  /*3b90*/  BSYNC B1 ;  /* 0x0000000000017941 */ /* 0x000fea0003800000 */
.L_x_119:
        /* <DEDUP_REMOVED lines=11> */
.L_x_122:
[----:B------:R-:W-:Y:S05]  /*3c50*/  BSYNC B1 ;  /* 0x0000000000017941 */ /* 0x000fea0003800000 */
.L_x_121:
[----:B0-----:R-:W-:Y:S01]  /*3c60*/  @!P4 IMAD R7, R34, R89, R88 ;  /* 0x000000592207c224 */ /* 0x001fe200078e0258 */
[----:B------:R-:W-:Y:S04]  /*3c70*/  BSSY B1, `(.L_x_123) ;  /* 0x0000006000017945 */ /* 0x000fe80003800000 */
[----:B------:R0:W-:Y:S01]  /*3c80*/  @!P4 STG.E.U8 desc[UR36][R10.64+0x10], R7 ;  /* 0x000010070a00c986 */ /* 0x0001e2000c101124 */
[----:B------:R-:W-:Y:S05]  /*3c90*/  @P3 BRA `(.L_x_124) ;  /* 0x00000000000c3947 */ /* 0x000fea0003800000 */
[----:B--2---:R-:W0:Y:S02]  /*3ca0*/  LDG.E.U8 R91, desc[UR36][R12.64+0x11] ;  /* 0x000011240c5b7981 */ /* 0x004e24000c1e1100 */
[----:B0-----:R-:W-:-:S05]  /*3cb0*/  PRMT R7, R91, 0x8880, RZ ;  /* 0x000088805b077816 */ /* 0x001fca00000000ff */
[----:B------:R-:W-:-:S07]  /*3cc0*/  IMAD R88, R7, R90, RZ ;  /* 0x0000005a07587224 */ /* 0x000fce00078e02ff */
.L_x_124:
[----:B------:R-:W-:Y:S05]  /*3cd0*/  BSYNC B1 ;  /* 0x0000000000017941 */ /* 0x000fea0003800000 */
.L_x_123:
[----:B------:R-:W-:Y:S01]  /*3ce0*/  @!P3 IMAD R35, R35, R89, R88 ;  /* 0x000000592323b224 */ /* 0x000fe200078e0258 */
[----:B------:R-:W-:Y:S04]  /*3cf0*/  BSSY B1, `(.L_x_125) ;  /* 0x0000006000017945 */ /* 0x000fe80003800000 */
[----:B------:R0:W-:Y:S01]  /*3d00*/  @!P3 STG.E.U8 desc[UR36][R10.64+0x11], R35 ;  /* 0x000011230a00b986 */ /* 0x0001e2000c101124 */
[----:B------:R-:W-:Y:S05]  /*3d10*/  @P5 BRA `(.L_x_126) ;  /* 0x00000000000c5947 */ /* 0x000fea0003800000 */
[----:B--2---:R-:W0:Y:S02]  /*3d20*/  LDG.E.U8 R91, desc[UR36][R4.64+0x18] ;  /* 0x00001824045b7981 */ /* 0x004e24000c1e1100 */
[----:B0-----:R-:W-:-:S05]  /*3d30*/  PRMT R7, R91, 0x8880, RZ ;  /* 0x000088805b077816 */ /* 0x001fca00000000ff */
[----:B------:R-:W-:-:S07]  /*3d40*/  IMAD R88, R7, R90, RZ ;  /* 0x0000005a07587224 */ /* 0x000fce00078e02ff */
.L_x_126:
[----:B------:R-:W-:Y:S05]  /*3d50*/  BSYNC B1 ;  /* 0x0000000000017941 */ /* 0x000fea0003800000 */
.L_x_125:
[----:B0-----:R-:W-:Y:S01]  /*3d60*/  @!P5 IMAD R7, R36, R89, R88 ;  /* 0x000000592407d224 */ /* 0x001fe200078e0258 */
[----:B------:R-:W-:Y:S04]  /*3d70*/  BSSY B1, `(.L_x_127) ;  /* 0x0000006000017945 */ /* 0x000fe80003800000 */
[----:B------:R0:W-:Y:S01]  /*3d80*/  @!P5 STG.E.U8 desc[UR36][R8.64+0x18], R7 ;  /* 0x000018070800d986 */ /* 0x0001e2000c101124 */
[----:B------:R-:W-:Y:S05]  /*3d90*/  @P1 BRA `(.L_x_128) ;  /* 0x00000000000c1947 */ /* 0x000fea0003800000 */
[----:B--2---:R-:W0:Y:S02]  /*3da0*/  LDG.E.U8 R91, desc[UR36][R4.64+0x19] ;  /* 0x00001924045b7981 */ /* 0x004e24000c1e1100 */
[----:B0-----:R-:W-:-:S05]  /*3db0*/  PRMT R7, R91, 0x8880, RZ ;  /* 0x000088805b077816 */ /* 0x001fca00000000ff */
[----:B------:R-:W-:-:S07]  /*3dc0*/  IMAD R88, R7, R90, RZ ;  /* 0x0000005a07587224 */ /* 0x000fce00078e02ff */
.L_x_128:
[----:B------:R-:W-:Y:S05]  /*3dd0*/  BSYNC B1 ;  /* 0x0000000000017941 */ /* 0x000fea0003800000 */
.L_x_127:
        /* <DEDUP_REMOVED lines=11> */
.L_x_130:
[----:B------:R-:W-:Y:S05]  /*3e90*/  BSYNC B1 ;  /* 0x0000000000017941 */ /* 0x000fea0003800000 */
.L_x_129:
[----:B0-----:R-:W-:Y:S01]  /*3ea0*/  @!P4 IMAD R7, R38, R89, R88 ;  /* 0x000000592607c224 */ /* 0x001fe200078e0258 */
[----:B------:R-:W-:Y:S04]  /*3eb0*/  BSSY B1, `(.L_x_131) ;  /* 0x0000006000017945 */ /* 0x000fe80003800000 */
[----:B------:R0:W-:Y:S01]  /*3ec0*/  @!P4 STG.E.U8 desc[UR36][R10.64+0x18], R7 ;  /* 0x000018070a00c986 */ /* 0x0001e2000c101124 */
[----:B------:R-:W-:Y:S05]  /*3ed0*/  @P3 BRA `(.L_x_132) ;  /* 0x00000000000c3947 */ /* 0x000fea0003800000 */
[----:B--2---:R-:W0:Y:S02]  /*3ee0*/  LDG.E.U8 R91, desc[UR36][R12.64+0x19] ;  /* 0x000019240c5b7981 */ /* 0x004e24000c1e1100 */
[----:B0-----:R-:W-:-:S05]  /*3ef0*/  PRMT R7, R91, 0x8880, RZ ;  /* 0x000088805b077816 */ /* 0x001fca00000000ff */
[----:B------:R-:W-:-:S07]  /*3f00*/  IMAD R88, R7, R90, RZ ;  /* 0x0000005a07587224 */ /* 0x000fce00078e02ff */
.L_x_132:
[----:B------:R-:W-:Y:S05]  /*3f10*/  BSYNC B1 ;  /* 0x0000000000017941 */ /* 0x000fea0003800000 */
.L_x_131:
[----:B------:R-:W-:Y:S01]  /*3f20*/  @!P3 IMAD R39, R39, R89, R88 ;  /* 0x000000592727b224 */ /* 0x000fe200078e0258 */
[----:B------:R-:W-:Y:S04]  /*3f30*/  BSSY B1, `(.L_x_133) ;  /* 0x0000006000017945 */ /* 0x000fe80003800000 */
[----:B------:R0:W-:Y:S01]  /*3f40*/  @!P3 STG.E.U8 desc[UR36][R10.64+0x19], R39 ;  /* 0x000019270a00b986 */ /* 0x0001e2000c101124 */
[----:B------:R-:W-:Y:S05]  /*3f50*/  @P5 BRA `(.L_x_134) ;  /* 0x00000000000c5947 */ /* 0x000fea0003800000 */
[----:B--2---:R-:W0:Y:S02]  /*3f60*/  LDG.E.U8 R91, desc[UR36][R4.64+0x20] ;  /* 0x00002024045b7981 */ /* 0x004e24000c1e1100 */
[----:B0-----:R-:W-:-:S05]  /*3f70*/  PRMT R7, R91, 0x8880, RZ ;  /* 0x000088805b077816 */ /* 0x001fca00000000ff */
[----:B------:R-:W-:-:S07]  /*3f80*/  IMAD R88, R7, R90, RZ ;  /* 0x0000005a07587224 */ /* 0x000fce00078e02ff */
.L_x_134:
[----:B------:R-:W-:Y:S05]  /*3f90*/  BSYNC B1 ;  /* 0x0000000000017941 */ /* 0x000fea0003800000 */
.L_x_133:
[----:B0-----:R-:W-:Y:S01]  /*3fa0*/  @!P5 IMAD R7, R40, R89, R88 ;  /* 0x000000592807d224 */ /* 0x001fe200078e0258 */
[----:B------:R-:W-:Y:S04]  /*3fb0*/  BSSY B1, `(.L_x_135) ;  /* 0x0000006000017945 */ /* 0x000fe80003800000 */
[----:B------:R0:W-:Y:S01]  /*3fc0*/  @!P5 STG.E.U8 desc[UR36][R8.64+0x20], R7 ;  /* 0x000020070800d986 */ /* 0x0001e2000c101124 */
[----:B------:R-:W-:Y:S05]  /*3fd0*/  @P1 BRA `(.L_x_136) ;  /* 0x00000000000c1947 */ /* 0x000fea0003800000 */
[----:B--2---:R-:W0:Y:S02]  /*3fe0*/  LDG.E.U8 R91, desc[UR36][R4.64+0x21] ;  /* 0x00002124045b7981 */ /* 0x004e24000c1e1100 */
[----:B0-----:R-:W-:-:S05]  /*3ff0*/  PRMT R7, R91, 0x8880, RZ ;  /* 0x000088805b077816 */ /* 0x001fca00000000ff */
[----:B------:R-:W-:-:S07]  /*4000*/  IMAD R88, R7, R90, RZ ;  /* 0x0000005a07587224 */ /* 0x000fce00078e02ff */
.L_x_136:
[----:B------:R-:W-:Y:S05]  /*4010*/  BSYNC B1 ;  /* 0x0000000000017941 */ /* 0x000fea0003800000 */
.L_x_135:
        /* <DEDUP_REMOVED lines=11> */
.L_x_138:
[----:B------:R-:W-:Y:S05]  /*40d0*/  BSYNC B1 ;  /* 0x0000000000017941 */ /* 0x000fea0003800000 */
.L_x_137:
[----:B0-----:R-:W-:Y:S01]  /*40e0*/  @!P4 IMAD R7, R42, R89, R88 ;  /* 0x000000592a07c224 */ /* 0x001fe200078e0258 */
[----:B------:R-:W-:Y:S04]  /*40f0*/  BSSY B1, `(.L_x_139) ;  /* 0x0000006000017945 */ /* 0x000fe80003800000 */
[----:B------:R0:W-:Y:S01]  /*4100*/  @!P4 STG.E.U8 desc[UR36][R10.64+0x20], R7 ;  /* 0x000020070a00c986 */ /* 0x0001e2000c101124 */
[----:B------:R-:W-:Y:S05]  /*4110*/  @P3 BRA `(.L_x_140) ;  /* 0x00000000000c3947 */ /* 0x000fea0003800000 */
[----:B--2---:R-:W0:Y:S02]  /*4120*/  LDG.E.U8 R91, desc[UR36][R12.64+0x21] ;  /* 0x000021240c5b7981 */ /* 0x004e24000c1e1100 */
[----:B0-----:R-:W-:-:S05]  /*4130*/  PRMT R7, R91, 0x8880, RZ ;  /* 0x000088805b077816 */ /* 0x001fca00000000ff */
[----:B------:R-:W-:-:S07]  /*4140*/  IMAD R88, R7, R90, RZ ;  /* 0x0000005a07587224 */ /* 0x000fce00078e02ff */
.L_x_140:
[----:B------:R-:W-:Y:S05]  /*4150*/  BSYNC B1 ;  /* 0x0000000000017941 */ /* 0x000fea0003800000 */
.L_x_139:
[----:B------:R-:W-:Y:S01]  /*4160*/  @!P3 IMAD R43, R43, R89, R88 ;  /* 0x000000592b2bb224 */ /* 0x000fe200078e0258 */
[----:B------:R-:W-:Y:S04]  /*4170*/  BSSY B1, `(.L_x_141) ;  /* 0x0000006000017945 */ /* 0x000fe80003800000 */
[----:B------:R0:W-:Y:S01]  /*4180*/  @!P3 STG.E.U8 desc[UR36][R10.64+0x21], R43 ;  /* 0x0000212b0a00b986 */ /* 0x0001e2000c101124 */
[----:B------:R-:W-:Y:S05]  /*4190*/  @P5 BRA `(.L_x_142) ;  /* 0x00000000000c5947 */ /* 0x000fea0003800000 */
[----:B--2---:R-:W0:Y:S02]  /*41a0*/  LDG.E.U8 R91, desc[UR36][R4.64+0x28] ;  /* 0x00002824045b7981 */ /* 0x004e24000c1e1100 */
[----:B0-----:R-:W-:-:S05]  /*41b0*/  PRMT R7, R91, 0x8880, RZ ;  /* 0x000088805b077816 */ /* 0x001fca00000000ff */
[----:B------:R-:W-:-:S07]  /*41c0*/  IMAD R88, R7, R90, RZ ;  /* 0x0000005a07587224 */ /* 0x000fce00078e02ff */
.L_x_142:
[----:B------:R-:W-:Y:S05]  /*41d0*/  BSYNC B1 ;  /* 0x0000000000017941 */ /* 0x000fea0003800000 */
.L_x_141:
[----:B0-----:R-:W-:Y:S01]  /*41e0*/  @!P5 IMAD R7, R44, R89, R88 ;  /* 0x000000592c07d224 */ /* 0x001fe200078e0258 */
[----:B------:R-:W-:Y:S04]  /*41f0*/  BSSY B1, `(.L_x_143) ;  /* 0x0000006000017945 */ /* 0x000fe80003800000 */
[----:B------:R0:W-:Y:S01]  /*4200*/  @!P5 STG.E.U8 desc[UR36][R8.64+0x28], R7 ;  /* 0x000028070800d986 */ /* 0x0001e2000c101124 */
[----:B------:R-:W-:Y:S05]  /*4210*/  @P1 BRA `(.L_x_144) ;  /* 0x00000000000c1947 */ /* 0x000fea0003800000 */
[----:B--2---:R-:W0:Y:S02]  /*4220*/  LDG.E.U8 R91, desc[UR36][R4.64+0x29] ;  /* 0x00002924045b7981 */ /* 0x004e24000c1e1100 */
[----:B0-----:R-:W-:-:S05]  /*4230*/  PRMT R7, R91, 0x8880, RZ ;  /* 0x000088805b077816 */ /* 0x001fca00000000ff */
[----:B------:R-:W-:-:S07]  /*4240*/  IMAD R88, R7, R90, RZ ;  /* 0x0000005a07587224 */ /* 0x000fce00078e02ff */
.L_x_144:
[----:B------:R-:W-:Y:S05]  /*4250*/  BSYNC B1 ;  /* 0x0000000000017941 */ /* 0x000fea0003800000 */
.L_x_143:
        /* <DEDUP_REMOVED lines=11> */
.L_x_146:
[----:B------:R-:W-:Y:S05]  /*4310*/  BSYNC B1 ;  /* 0x0000000000017941 */ /* 0x000fea0003800000 */
.L_x_145:
[----:B0-----:R-:W-:Y:S01]  /*4320*/  @!P4 IMAD R7, R46, R89, R88 ;  /* 0x000000592e07c224 */ /* 0x001fe200078e0258 */
[----:B------:R-:W-:Y:S04]  /*4330*/  BSSY B1, `(.L_x_147) ;  /* 0x0000006000017945 */ /* 0x000fe80003800000 */
[----:B------:R0:W-:Y:S01]  /*4340*/  @!P4 STG.E.U8 desc[UR36][R10.64+0x28], R7 ;  /* 0x000028070a00c986 */ /* 0x0001e2000c101124 */
[----:B------:R-:W-:Y:S05]  /*4350*/  @P3 BRA `(.L_x_148) ;  /* 0x00000000000c3947 */ /* 0x000fea0003800000 */
[----:B--2---:R-:W0:Y:S02]  /*4360*/  LDG.E.U8 R91, desc[UR36][R12.64+0x29] ;  /* 0x000029240c5b7981 */ /* 0x004e24000c1e1100 */
[----:B0-----:R-:W-:-:S05]  /*4370*/  PRMT R7, R91, 0x8880, RZ ;  /* 0x000088805b077816 */ /* 0x001fca00000000ff */
[----:B------:R-:W-:-:S07]  /*4380*/  IMAD R88, R7, R90, RZ ;  /* 0x0000005a07587224 */ /* 0x000fce00078e02ff */
.L_x_148:
[----:B------:R-:W-:Y:S05]  /*4390*/  BSYNC B1 ;  /* 0x0000000000017941 */ /* 0x000fea0003800000 */
.L_x_147:
[----:B------:R-:W-:Y:S01]  /*43a0*/  @!P3 IMAD R47, R47, R89, R88 ;  /* 0x000000592f2fb224 */ /* 0x000fe200078e0258 */
[----:B------:R-:W-:Y:S04]  /*43b0*/  BSSY B1, `(.L_x_149) ;  /* 0x0000006000017945 */ /* 0x000fe80003800000 */
[----:B------:R0:W-:Y:S01]  /*43c0*/  @!P3 STG.E.U8 desc[UR36][R10.64+0x29], R47 ;  /* 0x0000292f0a00b986 */ /* 0x0001e2000c101124 */
[----:B------:R-:W-:Y:S05]  /*43d0*/  @P5 BRA `(.L_x_150) ;  /* 0x00000000000c5947 */ /* 0x000fea0003800000 */
[----:B--2---:R-:W0:Y:S02]  /*43e0*/  LDG.E.U8 R91, desc[UR36][R4.64+0x30] ;  /* 0x00003024045b7981 */ /* 0x004e24000c1e1100 */
[----:B0-----:R-:W-:-:S05]  /*43f0*/  PRMT R7, R91, 0x8880, RZ ;  /* 0x000088805b077816 */ /* 0x001fca00000000ff */
[----:B------:R-:W-:-:S07]  /*4400*/  IMAD R88, R7, R90, RZ ;  /* 0x0000005a07587224 */ /* 0x000fce00078e02ff */
.L_x_150:
[----:B------:R-:W-:Y:S05]  /*4410*/  BSYNC B1 ;  /* 0x0000000000017941 */ /* 0x000fea0003800000 */
.L_x_149:
[----:B0-----:R-:W-:Y:S01]  /*4420*/  @!P5 IMAD R7, R48, R89, R88 ;  /* 0x000000593007d224 */ /* 0x001fe200078e0258 */
[----:B------:R-:W-:Y:S04]  /*4430*/  BSSY B1, `(.L_x_151) ;  /* 0x0000006000017945 */ /* 0x000fe80003800000 */
[----:B------:R0:W-:Y:S01]  /*4440*/  @!P5 STG.E.U8 desc[UR36][R8.64+0x30], R7 ;  /* 0x000030070800d986 */ /* 0x0001e2000c101124 */
[----:B------:R-:W-:Y:S05]  /*4450*/  @P1 BRA `(.L_x_152) ;  /* 0x00000000000c1947 */ /* 0x000fea0003800000 */
[----:B--2---:R-:W0:Y:S02]  /*4460*/  LDG.E.U8 R91, desc[UR36][R4.64+0x31] ;  /* 0x00003124045b7981 */ /* 0x004e24000c1e1100 */
[----:B0-----:R-:W-:-:S05]  /*4470*/  PRMT R7, R91, 0x8880, RZ ;  /* 0x000088805b077816 */ /* 0x001fca00000000ff */
[----:B------:R-:W-:-:S07]  /*4480*/  IMAD R88, R7, R90, RZ ;  /* 0x0000005a07587224 */ /* 0x000fce00078e02ff */
.L_x_152:
[----:B------:R-:W-:Y:S05]  /*4490*/  BSYNC B1 ;  /* 0x0000000000017941 */ /* 0x000fea0003800000 */
.L_x_151:
[----:B------:R-:W-:Y:S01]  /*44a0*/  ISETP.LT.OR P4, PT, R3, 0x31, !P0 ;  /* 0x000000310300780c */ /* 0x000fe20004781670 */
[----:B------:R-:W-:Y:S01]  /*44b0*/  @!P1 IMAD R49, R49, R89, R88 ;  /* 0x0000005931319224 */ /* 0x000fe200078e0258 */
[----:B------:R-:W-:Y:S01]  /*44c0*/  BSSY B1, `(.L_x_153) ;  /* 0x000000a000017945 */ /* 0x000fe20003800000 */
[C---:B------:R-:W-:Y:S02]  /*44d0*/  ISETP.LT.OR P3, PT, R3.reuse, 0x32, !P0 ;  /* 0x000000320300780c */ /* 0x040fe40004761670 */
        /* <DEDUP_REMOVED lines=8> */
.L_x_154:
[----:B------:R-:W-:Y:S05]  /*4560*/  BSYNC B1 ;  /* 0x0000000000017941 */ /* 0x000fea0003800000 */
.L_x_153:
[----:B0-----:R-:W-:Y:S01]  /*4570*/  @!P4 IMAD R7, R50, R89, R88 ;  /* 0x000000593207c224 */ /* 0x001fe200078e0258 */
[----:B------:R-:W-:Y:S04]  /*4580*/  BSSY B1, `(.L_x_155) ;  /* 0x0000006000017945 */ /* 0x000fe80003800000 */
[----:B------:R0:W-:Y:S01]  /*4590*/  @!P4 STG.E.U8 desc[UR36][R10.64+0x30], R7 ;  /* 0x000030070a00c986 */ /* 0x0001e2000c101124 */
[----:B------:R-:W-:Y:S05]  /*45a0*/  @P3 BRA `(.L_x_156) ;  /* 0x00000000000c3947 */ /* 0x000fea0003800000 */
[----:B--2---:R-:W0:Y:S02]  /*45b0*/  LDG.E.U8 R91, desc[UR36][R12.64+0x31] ;  /* 0x000031240c5b7981 */ /* 0x004e24000c1e1100 */
[----:B0-----:R-:W-:-:S05]  /*45c0*/  PRMT R7, R91, 0x8880, RZ ;  /* 0x000088805b077816 */ /* 0x001fca00000000ff */
[----:B------:R-:W-:-:S07]  /*45d0*/  IMAD R88, R7, R90, RZ ;  /* 0x0000005a07587224 */ /* 0x000fce00078e02ff */
.L_x_156:
[----:B------:R-:W-:Y:S05]  /*45e0*/  BSYNC B1 ;  /* 0x0000000000017941 */ /* 0x000fea0003800000 */
.L_x_155:
[----:B------:R-:W-:Y:S01]  /*45f0*/  @!P3 IMAD R51, R51, R89, R88 ;  /* 0x000000593333b224 */ /* 0x000fe200078e0258 */
[----:B------:R-:W-:Y:S04]  /*4600*/  BSSY B1, `(.L_x_157) ;  /* 0x0000006000017945 */ /* 0x000fe80003800000 */
[----:B------:R0:W-:Y:S01]  /*4610*/  @!P3 STG.E.U8 desc[UR36][R10.64+0x31], R51 ;  /* 0x000031330a00b986 */ /* 0x0001e2000c101124 */
[----:B------:R-:W-:Y:S05]  /*4620*/  @P1 BRA `(.L_x_158) ;  /* 0x00000000000c1947 */ /* 0x000fea0003800000 */
[----:B--2---:R-:W0:Y:S02]  /*4630*/  LDG.E.U8 R91, desc[UR36][R4.64+0x38] ;  /* 0x00003824045b7981 */ /* 0x004e24000c1e1100 */
[----:B0-----:R-:W-:-:S05]  /*4640*/  PRMT R7, R91, 0x8880, RZ ;  /* 0x000088805b077816 */ /* 0x001fca00000000ff */
[----:B------:R-:W-:-:S07]  /*4650*/  IMAD R88, R7, R90, RZ ;  /* 0x0000005a07587224 */ /* 0x000fce00078e02ff */
.L_x_158:
[----:B------:R-:W-:Y:S05]  /*4660*/  BSYNC B1 ;  /* 0x0000000000017941 */ /* 0x000fea0003800000 */
.L_x_157:
[----:B0-----:R-:W-:Y:S01]  /*4670*/  @!P1 IMAD R7, R52, R89, R88 ;  /* 0x0000005934079224 */ /* 0x001fe200078e0258 */
[----:B------:R-:W-:Y:S04]  /*4680*/  BSSY B1, `(.L_x_159) ;  /* 0x0000006000017945 */ /* 0x000fe80003800000 */
[----:B------:R0:W-:Y:S01]  /*4690*/  @!P1 STG.E.U8 desc[UR36][R8.64+0x38], R7 ;  /* 0x0000380708009986 */ /* 0x0001e2000c101124 */
[----:B------:R-:W-:Y:S05]  /*46a0*/  @P2 BRA `(.L_x_160) ;  /* 0x00000000000c2947 */ /* 0x000fea0003800000 */
[----:B--2---:R-:W0:Y:S02]  /*46b0*/  LDG.E.U8 R91, desc[UR36][R4.64+0x39] ;  /* 0x00003924045b7981 */ /* 0x004e24000c1e1100 */
[----:B0-----:R-:W-:-:S05]  /*46c0*/  PRMT R7, R91, 0x8880, RZ ;  /* 0x000088805b077816 */ /* 0x001fca00000000ff */
[----:B------:R-:W-:-:S07]  /*46d0*/  IMAD R88, R7, R90, RZ ;  /* 0x0000005a07587224 */ /* 0x000fce00078e02ff */
.L_x_160:
[----:B------:R-:W-:Y:S05]  /*46e0*/  BSYNC B1 ;  /* 0x0000000000017941 */ /* 0x000fea0003800000 */
.L_x_159:
[----:B------:R-:W-:Y:S01]  /*46f0*/  @!P2 IMAD R53, R53, R89, R88 ;  /* 0x000000593535a224 */ /* 0x000fe200078e0258 */
[----:B------:R-:W-:Y:S04]  /*4700*/  BSSY B1, `(.L_x_161) ;  /* 0x0000006000017945 */ /* 0x000fe80003800000 */
[----:B------:R0:W-:Y:S01]  /*4710*/  @!P2 STG.E.U8 desc[UR36][R8.64+0x39], R53 ;  /* 0x000039350800a986 */ /* 0x0001e2000c101124 */
[----:B------:R-:W-:Y:S05]  /*4720*/  @P5 BRA `(.L_x_162) ;  /* 0x00000000000c5947 */ /* 0x000fea0003800000 */
[----:B--2---:R-:W2:Y:S02]  /*4730*/  LDG.E.U8 R91, desc[UR36][R12.64+0x38] ;  /* 0x000038240c5b7981 */ /* 0x004ea4000c1e1100 */
[----:B--2---:R-:W-:-:S05]  /*4740*/  PRMT R5, R91, 0x8880, RZ ;  /* 0x000088805b057816 */ /* 0x004fca00000000ff */
[----:B------:R-:W-:-:S07]  /*4750*/  IMAD R88, R5, R90, RZ ;  /* 0x0000005a05587224 */ /* 0x000fce00078e02ff */
.L_x_162:
[----:B------:R-:W-:Y:S05]  /*4760*/  BSYNC B1 ;  /* 0x0000000000017941 */ /* 0x000fea0003800000 */
.L_x_161:
[----:B------:R-:W-:Y:S01]  /*4770*/  @!P5 IMAD R5, R54, R89, R88 ;  /* 0x000000593605d224 */ /* 0x000fe200078e0258 */
[----:B------:R-:W-:Y:S01]  /*4780*/  ISETP.LT.OR P0, PT, R3, 0x3a, !P0 ;  /* 0x0000003a0300780c */ /* 0x000fe20004701670 */
[----:B------:R-:W-:Y:S03]  /*4790*/  BSSY B1, `(.L_x_163) ;  /* 0x0000006000017945 */ /* 0x000fe60003800000 */
[----:B------:R0:W-:Y:S09]  /*47a0*/  @!P5 STG.E.U8 desc[UR36][R10.64+0x38], R5 ;  /* 0x000038050a00d986 */ /* 0x0001f2000c101124 */
[----:B------:R-:W-:Y:S05]  /*47b0*/  @P0 BRA `(.L_x_164) ;  /* 0x00000000000c0947 */ /* 0x000fea0003800000 */
[----:B--2---:R-:W2:Y:S02]  /*47c0*/  LDG.E.U8 R91, desc[UR36][R12.64+0x39] ;  /* 0x000039240c5b7981 */ /* 0x004ea4000c1e1100 */
[----:B--2---:R-:W-:-:S05]  /*47d0*/  PRMT R3, R91, 0x8880, RZ ;  /* 0x000088805b037816 */ /* 0x004fca00000000ff */
[----:B------:R-:W-:-:S07]  /*47e0*/  IMAD R88, R3, R90, RZ ;  /* 0x0000005a03587224 */ /* 0x000fce00078e02ff */
.L_x_164:
[----:B------:R-:W-:Y:S05]  /*47f0*/  BSYNC B1 ;  /* 0x0000000000017941 */ /* 0x000fea0003800000 */
.L_x_163:
[----:B------:R-:W-:Y:S01]  /*4800*/  IMAD R55, R55, R89, R88 ;  /* 0x0000005937377224 */ /* 0x000fe200078e0258 */
[----:B------:R-:W-:Y:S06]  /*4810*/  @P0 BRA `(.L_x_165) ;  /* 0x0000000c00180947 */ /* 0x000fec0003800000 */
[----:B------:R0:W-:Y:S01]  /*4820*/  STG.E.U8 desc[UR36][R10.64+0x39], R55 ;  /* 0x000039370a007986 */ /* 0x0001e2000c101124 */
[----:B------:R-:W-:Y:S05]  /*4830*/  BRA `(.L_x_165) ;  /* 0x0000000c00107947 */ /* 0x000fea0003800000 */
.L_x_36:
[C---:B------:R-:W-:Y:S02]  /*4840*/  ISETP.GE.AND P2, PT, R102.reuse, 0x1, PT ;  /* 0x000000016600780c */ /* 0x040fe40003f46270 */
[----:B------:R-:W-:Y:S02]  /*4850*/  ISETP.GE.AND P1, PT, R102, 0x9, PT ;  /* 0x000000096600780c */ /* 0x000fe40003f26270 */
[C---:B------:R-:W-:Y:S02]  /*4860*/  ISETP.LT.OR P4, PT, R3.reuse, 0x1, !P2 ;  /* 0x000000010300780c */ /* 0x040fe40005781670 */
[C---:B------:R-:W-:Y:S02]  /*4870*/  ISETP.LT.OR P5, PT, R3.reuse, 0x2, !P2 ;  /* 0x000000020300780c */ /* 0x040fe400057a1670 */
[C---:B------:R-:W-:Y:S02]  /*4880*/  ISETP.LT.OR P0, PT, R3.reuse, 0x1, !P1 ;  /* 0x000000010300780c */ /* 0x040fe40004f01670 */
[----:B------:R-:W-:-:S07]  /*4890*/  ISETP.LT.OR P3, PT, R3, 0x2, !P1 ;  /* 0x000000020300780c */ /* 0x000fce0004f61670 */
[-C--:B------:R-:W-:Y:S02]  /*48a0*/  @!P4 IMAD R5, R56, R89.reuse, RZ ;  /* 0x000000593805c224 */ /* 0x080fe400078e02ff */
[-C--:B------:R-:W-:Y:S02]  /*48b0*/  @!P5 IMAD R57, R57, R89.reuse, RZ ;  /* 0x000000593939d224 */ /* 0x080fe400078e02ff */
[-C--:B------:R-:W-:Y:S01]  /*48c0*/  @!P0 IMAD R13, R58, R89.reuse, RZ ;  /* 0x000000593a0d8224 */ /* 0x080fe200078e02ff */
[----:B------:R0:W-:Y:S01]  /*48d0*/  @!P4 STG.E.U8 desc[UR36][R94.64], R5 ;  /* 0x000000055e00c986 */ /* 0x0001e2000c101124 */
[----:B------:R-:W-:Y:S01]  /*48e0*/  ISETP.LT.OR P4, PT, R3, 0x9, !P2 ;  /* 0x000000090300780c */ /* 0x000fe20005781670 */
[----:B------:R-:W-:Y:S02]  /*48f0*/  @!P3 IMAD R59, R59, R89, RZ ;  /* 0x000000593b3bb224 */ /* 0x000fe400078e02ff */
[----:B------:R-:W-:Y:S01]  /*4900*/  @!P5 STG.E.U8 desc[UR36][R94.64+0x1], R57 ;  /* 0x000001395e00d986 */ /* 0x000fe2000c101124 */
[----:B------:R-:W-:-:S03]  /*4910*/  ISETP.LT.OR P5, PT, R3, 0xa, !P2 ;  /* 0x0000000a0300780c */ /* 0x000fc600057a1670 */
[----:B------:R1:W-:Y:S01]  /*4920*/  @!P0 STG.E.U8 desc[UR36][R6.64], R13 ;  /* 0x0000000d06008986 */ /* 0x0003e2000c101124 */
[----:B------:R-:W-:-:S03]  /*4930*/  ISETP.LT.OR P0, PT, R3, 0x9, !P1 ;  /* 0x000000090300780c */ /* 0x000fc60004f01670 */
[----:B------:R-:W-:Y:S01]  /*4940*/  @!P3 STG.E.U8 desc[UR36][R6.64+0x1], R59 ;  /* 0x0000013b0600b986 */ /* 0x000fe2000c101124 */
[----:B------:R-:W-:Y:S01]  /*4950*/  ISETP.LT.OR P3, PT, R3, 0xa, !P1 ;  /* 0x0000000a0300780c */ /* 0x000fe20004f61670 */
[----:B------:R-:W-:-:S04]  /*4960*/  @!P4 IMAD R15, R60, R89, RZ ;  /* 0x000000593c0fc224 */ /* 0x000fc800078e02ff */
[-C--:B------:R-:W-:Y:S01]  /*4970*/  @!P5 IMAD R61, R61, R89.reuse, RZ ;  /* 0x000000593d3dd224 */ /* 0x080fe200078e02ff */
[----:B------:R3:W-:Y:S01]  /*4980*/  @!P4 STG.E.U8 desc[UR36][R94.64+0x8], R15 ;  /* 0x0000080f5e00c986 */ /* 0x0007e2000c101124 */
[C---:B------:R-:W-:Y:S02]  /*4990*/  ISETP.LT.OR P4, PT, R3.reuse, 0x11, !P2 ;  /* 0x000000110300780c */ /* 0x040fe40005781670 */
[-C--:B0-----:R-:W-:Y:S01]  /*49a0*/  @!P0 IMAD R5, R62, R89.reuse, RZ ;  /* 0x000000593e058224 */ /* 0x081fe200078e02ff */
[----:B------:R-:W-:Y:S01]  /*49b0*/  @!P5 STG.E.U8 desc[UR36][R94.64+0x9], R61 ;  /* 0x0000093d5e00d986 */ /* 0x000fe2000c101124 */
[----:B------:R-:W-:Y:S02]  /*49c0*/  ISETP.LT.OR P5, PT, R3, 0x12, !P2 ;  /* 0x000000120300780c */ /* 0x000fe400057a1670 */
[----:B------:R-:W-:Y:S01]  /*49d0*/  @!P3 IMAD R63, R63, R89, RZ ;  /* 0x000000593f3fb224 */ /* 0x000fe200078e02ff */
[----:B------:R0:W-:Y:S01]  /*49e0*/  @!P0 STG.E.U8 desc[UR36][R6.64+0x8], R5 ;  /* 0x0000080506008986 */ /* 0x0001e2000c101124 */
[----:B------:R-:W-:-:S03]  /*49f0*/  ISETP.LT.OR P0, PT, R3, 0x11, !P1 ;  /* 0x000000110300780c */ /* 0x000fc60004f01670 */
[----:B------:R-:W-:Y:S01]  /*4a00*/  @!P3 STG.E.U8 desc[UR36][R6.64+0x9], R63 ;  /* 0x0000093f0600b986 */ /* 0x000fe2000c101124 */
[----:B------:R-:W-:Y:S01]  /*4a10*/  ISETP.LT.OR P3, PT, R3, 0x12, !P1 ;  /* 0x000000120300780c */ /* 0x000fe20004f61670 */
[----:B-1----:R-:W-:-:S04]  /*4a20*/  @!P4 IMAD R13, R64, R89, RZ ;  /* 0x00000059400dc224 */ /* 0x002fc800078e02ff */
[-C--:B------:R-:W-:Y:S01]  /*4a30*/  @!P5 IMAD R65, R65, R89.reuse, RZ ;  /* 0x000000594141d224 */ /* 0x080fe200078e02ff */
[----:B------:R1:W-:Y:S01]  /*4a40*/  @!P4 STG.E.U8 desc[UR36][R94.64+0x10], R13 ;  /* 0x0000100d5e00c986 */ /* 0x0003e2000c101124 */
[C---:B------:R-:W-:Y:S02]  /*4a50*/  ISETP.LT.OR P4, PT, R3.reuse, 0x19, !P2 ;  /* 0x000000190300780c */ /* 0x040fe40005781670 */
[-C--:B---3--:R-:W-:Y:S01]  /*4a60*/  @!P0 IMAD R15, R66, R89.reuse, RZ ;  /* 0x00000059420f8224 */ /* 0x088fe200078e02ff */
[----:B------:R-:W-:Y:S01]  /*4a70*/  @!P5 STG.E.U8 desc[UR36][R94.64+0x11], R65 ;  /* 0x000011415e00d986 */ /* 0x000fe2000c101124 */
[----:B------:R-:W-:Y:S02]  /*4a80*/  ISETP.LT.OR P5, PT, R3, 0x1a, !P2 ;  /* 0x0000001a0300780c */ /* 0x000fe400057a1670 */
[----:B------:R-:W-:Y:S01]  /*4a90*/  @!P3 IMAD R67, R67, R89, RZ ;  /* 0x000000594343b224 */ /* 0x000fe200078e02ff */
[----:B------:R3:W-:Y:S01]  /*4aa0*/  @!P0 STG.E.U8 desc[UR36][R6.64+0x10], R15 ;  /* 0x0000100f06008986 */ /* 0x0007e2000c101124 */
[----:B------:R-:W-:-:S03]  /*4ab0*/  ISETP.LT.OR P0, PT, R3, 0x19, !P1 ;  /* 0x000000190300780c */ /* 0x000fc60004f01670 */
[----:B------:R-:W-:Y:S01]  /*4ac0*/  @!P3 STG.E.U8 desc[UR36][R6.64+0x11], R67 ;  /* 0x000011430600b986 */ /* 0x000fe2000c101124 */
[----:B------:R-:W-:Y:S01]  /*4ad0*/  ISETP.LT.OR P3, PT, R3, 0x1a, !P1 ;  /* 0x0000001a0300780c */ /* 0x000fe20004f61670 */
[----:B0-----:R-:W-:-:S04]  /*4ae0*/  @!P4 IMAD R5, R68, R89, RZ ;  /* 0x000000594405c224 */ /* 0x001fc800078e02ff */
[-C--:B------:R-:W-:Y:S01]  /*4af0*/  @!P5 IMAD R69, R69, R89.reuse, RZ ;  /* 0x000000594545d224 */ /* 0x080fe200078e02ff */
[----:B------:R0:W-:Y:S01]  /*4b00*/  @!P4 STG.E.U8 desc[UR36][R94.64+0x18], R5 ;  /* 0x000018055e00c986 */ /* 0x0001e2000c101124 */
[C---:B------:R-:W-:Y:S02]  /*4b10*/  ISETP.LT.OR P4, PT, R3.reuse, 0x21, !P2 ;  /* 0x000000210300780c */ /* 0x040fe40005781670 */
[-C--:B-1----:R-:W-:Y:S01]  /*4b20*/  @!P0 IMAD R13, R70, R89.reuse, RZ ;  /* 0x00000059460d8224 */ /* 0x082fe200078e02ff */
[----:B------:R-:W-:Y:S01]  /*4b30*/  @!P5 STG.E.U8 desc[UR36][R94.64+0x19], R69 ;  /* 0x000019455e00d986 */ /* 0x000fe2000c101124 */
[----:B------:R-:W-:Y:S02]  /*4b40*/  ISETP.LT.OR P5, PT, R3, 0x22, !P2 ;  /* 0x000000220300780c */ /* 0x000fe400057a1670 */
[----:B------:R-:W-:Y:S01]  /*4b50*/  @!P3 IMAD R71, R71, R89, RZ ;  /* 0x000000594747b224 */ /* 0x000fe200078e02ff */
[----:B------:R1:W-:Y:S01]  /*4b60*/  @!P0 STG.E.U8 desc[UR36][R6.64+0x18], R13 ;  /* 0x0000180d06008986 */ /* 0x0003e2000c101124 */
[----:B------:R-:W-:-:S03]  /*4b70*/  ISETP.LT.OR P0, PT, R3, 0x21, !P1 ;  /* 0x000000210300780c */ /* 0x000fc60004f01670 */
[----:B------:R-:W-:Y:S01]  /*4b80*/  @!P3 STG.E.U8 desc[UR36][R6.64+0x19], R71 ;  /* 0x000019470600b986 */ /* 0x000fe2000c101124 */
[----:B------:R-:W-:Y:S01]  /*4b90*/  ISETP.LT.OR P3, PT, R3, 0x22, !P1 ;  /* 0x000000220300780c */ /* 0x000fe20004f61670 */
[----:B---3--:R-:W-:-:S04]  /*4ba0*/  @!P4 IMAD R15, R72, R89, RZ ;  /* 0x00000059480fc224 */ /* 0x008fc800078e02ff */
        /* <DEDUP_REMOVED lines=32> */
[----:B------:R-:W-:-:S02]  /*4db0*/  ISETP.GE.AND P0, PT, R102, 0x81, PT ;  /* 0x000000816600780c */ /* 0x000fc40003f06270 */
[C---:B------:R-:W-:Y:S01]  /*4dc0*/  ISETP.LT.OR P5, PT, R3.reuse, 0x39, !P1 ;  /* 0x000000390300780c */ /* 0x040fe20004fa1670 */
[----:B------:R-:W-:Y:S01]  /*4dd0*/  @!P3 STG.E.U8 desc[UR36][R6.64+0x31], R83 ;  /* 0x000031530600b986 */ /* 0x000fe2000c101124 */
[C---:B------:R-:W-:Y:S01]  /*4de0*/  ISETP.LT.OR P1, PT, R3.reuse, 0x3a, !P1 ;  /* 0x0000003a0300780c */ /* 0x040fe20004f21670 */
[----:B---3--:R-:W-:Y:S01]  /*4df0*/  @!P4 IMAD R15, R84, R89, RZ ;  /* 0x00000059540fc224 */ /* 0x008fe200078e02ff */
[----:B------:R-:W-:-:S03]  /*4e00*/  ISETP.LT.OR P3, PT, R3, 0x1, !P0 ;  /* 0x000000010300780c */ /* 0x000fc60004761670 */
[----:B------:R-:W-:Y:S01]  /*4e10*/  @!P2 IMAD R85, R85, R89, RZ ;  /* 0x000000595555a224 */ /* 0x000fe200078e02ff */
[----:B------:R-:W-:Y:S01]  /*4e20*/  @!P4 STG.E.U8 desc[UR36][R94.64+0x38], R15 ;  /* 0x0000380f5e00c986 */ /* 0x000fe2000c101124 */
[----:B------:R-:W-:-:S03]  /*4e30*/  ISETP.LT.OR P4, PT, R3, 0x2, !P0 ;  /* 0x000000020300780c */ /* 0x000fc60004781670 */
[----:B------:R-:W-:Y:S01]  /*4e40*/  @!P2 STG.E.U8 desc[UR36][R94.64+0x39], R85 ;  /* 0x000039555e00a986 */ /* 0x000fe2000c101124 */
[-C--:B0-----:R-:W-:Y:S01]  /*4e50*/  @!P5 IMAD R5, R86, R89.reuse, RZ ;  /* 0x000000595605d224 */ /* 0x081fe200078e02ff */
[----:B------:R-:W-:Y:S01]  /*4e60*/  ISETP.GE.AND P2, PT, R102, 0x89, PT ;  /* 0x000000896600780c */ /* 0x000fe20003f46270 */
[-C--:B------:R-:W-:Y:S02]  /*4e70*/  @!P1 IMAD R87, R87, R89.reuse, RZ ;  /* 0x0000005957579224 */ /* 0x080fe400078e02ff */
[----:B-1----:R-:W-:Y:S01]  /*4e80*/  @!P3 IMAD R13, R24, R89, RZ ;  /* 0x00000059180db224 */ /* 0x002fe200078e02ff */
[----:B------:R0:W-:Y:S01]  /*4e90*/  @!P5 STG.E.U8 desc[UR36][R6.64+0x38], R5 ;  /* 0x000038050600d986 */ /* 0x0001e2000c101124 */
[----:B------:R-:W-:-:S03]  /*4ea0*/  ISETP.LT.OR P5, PT, R3, 0x1, !P2 ;  /* 0x000000010300780c */ /* 0x000fc600057a1670 */
[----:B------:R-:W-:Y:S01]  /*4eb0*/  @!P4 IMAD R25, R25, R89, RZ ;  /* 0x000000591919c224 */ /* 0x000fe200078e02ff */
[----:B------:R-:W-:Y:S01]  /*4ec0*/  @!P1 STG.E.U8 desc[UR36][R6.64+0x39], R87 ;  /* 0x0000395706009986 */ /* 0x000fe2000c101124 */
[----:B------:R-:W-:-:S03]  /*4ed0*/  ISETP.LT.OR P1, PT, R3, 0x2, !P2 ;  /* 0x000000020300780c */ /* 0x000fc60005721670 */
[----:B------:R-:W-:Y:S01]  /*4ee0*/  @!P3 STG.E.U8 desc[UR36][R8.64], R13 ;  /* 0x0000000d0800b986 */ /* 0x000fe2000c101124 */
[----:B------:R-:W-:-:S03]  /*4ef0*/  ISETP.LT.OR P3, PT, R3, 0x9, !P0 ;  /* 0x000000090300780c */ /* 0x000fc60004761670 */
[----:B------:R-:W-:Y:S01]  /*4f00*/  @!P4 STG.E.U8 desc[UR36][R8.64+0x1], R25 ;  /* 0x000001190800c986 */ /* 0x000fe2000c101124 */
[----:B------:R-:W-:Y:S01]  /*4f10*/  ISETP.LT.OR P4, PT, R3, 0xa, !P0 ;  /* 0x0000000a0300780c */ /* 0x000fe20004781670 */
[----:B0-----:R-:W-:-:S04]  /*4f20*/  @!P5 IMAD R5, R26, R89, RZ ;  /* 0x000000591a05d224 */ /* 0x001fc800078e02ff */
[-C--:B------:R-:W-:Y:S01]  /*4f30*/  @!P1 IMAD R27, R27, R89.reuse, RZ ;  /* 0x000000591b1b9224 */ /* 0x080fe200078e02ff */
[----:B------:R0:W-:Y:S01]  /*4f40*/  @!P5 STG.E.U8 desc[UR36][R10.64], R5 ;  /* 0x000000050a00d986 */ /* 0x0001e2000c101124 */
[C---:B------:R-:W-:Y:S02]  /*4f50*/  ISETP.LT.OR P5, PT, R3.reuse, 0x9, !P2 ;  /* 0x000000090300780c */ /* 0x040fe400057a1670 */
[-C--:B------:R-:W-:Y:S01]  /*4f60*/  @!P3 IMAD R15, R28, R89.reuse, RZ ;  /* 0x000000591c0fb224 */ /* 0x080fe200078e02ff */
[----:B------:R-:W-:Y:S01]  /*4f70*/  @!P1 STG.E.U8 desc[UR36][R10.64+0x1], R27 ;  /* 0x0000011b0a009986 */ /* 0x000fe2000c101124 */
[----:B------:R-:W-:Y:S02]  /*4f80*/  ISETP.LT.OR P1, PT, R3, 0xa, !P2 ;  /* 0x0000000a0300780c */ /* 0x000fe40005721670 */
[----:B------:R-:W-:Y:S01]  /*4f90*/  @!P4 IMAD R29, R29, R89, RZ ;  /* 0x000000591d1dc224 */ /* 0x000fe200078e02ff */
        /* <DEDUP_REMOVED lines=40> */
[----:B-1----:R-:W-:-:S04]  /*5220*/  @!P5 IMAD R13, R42, R89, RZ ;  /* 0x000000592a0dd224 */ /* 0x002fc800078e02ff */
        /* <DEDUP_REMOVED lines=12> */
[----:B------:R-:W-:-:S04]  /*52f0*/  @!P1 IMAD R7, R46, R89, RZ ;  /* 0x000000592e079224 */ /* 0x000fc800078e02ff */
[-C--:B------:R-:W-:Y:S01]  /*5300*/  @!P3 IMAD R47, R47, R89.reuse, RZ ;  /* 0x000000592f2fb224 */ /* 0x080fe200078e02ff */
[----:B------:R1:W-:Y:S01]  /*5310*/  @!P1 STG.E.U8 desc[UR36][R10.64+0x28], R7 ;  /* 0x000028070a009986 */ /* 0x0003e2000c101124 */
[----:B------:R-:W-:Y:S02]  /*5320*/  ISETP.LT.OR P1, PT, R3, 0x31, !P2 ;  /* 0x000000310300780c */ /* 0x000fe40005721670 */
[----:B------:R-:W-:Y:S01]  /*5330*/  @!P4 IMAD R49, R49, R89, RZ ;  /* 0x000000593131c224 */ /* 0x000fe200078e02ff */
[----:B------:R3:W-:Y:S01]  /*5340*/  @!P3 STG.E.U8 desc[UR36][R10.64+0x29], R47 ;  /* 0x0000292f0a00b986 */ /* 0x0007e2000c101124 */
[C---:B------:R-:W-:Y:S02]  /*5350*/  ISETP.LT.OR P3, PT, R3.reuse, 0x39, !P0 ;  /* 0x000000390300780c */ /* 0x040fe40004761670 */
[C---:B------:R-:W-:Y:S01]  /*5360*/  ISETP.LT.OR P0, PT, R3.reuse, 0x3a, !P0 ;  /* 0x0000003a0300780c */ /* 0x040fe20004701670 */
[----:B------:R3:W-:Y:S01]  /*5370*/  @!P4 STG.E.U8 desc[UR36][R8.64+0x31], R49 ;  /* 0x000031310800c986 */ /* 0x0007e2000c101124 */
[----:B------:R-:W-:-:S03]  /*5380*/  ISETP.LT.OR P4, PT, R3, 0x32, !P2 ;  /* 0x000000320300780c */ /* 0x000fc60005781670 */
[----:B------:R3:W-:Y:S01]  /*5390*/  @!P5 STG.E.U8 desc[UR36][R8.64+0x30], R13 ;  /* 0x0000300d0800d986 */ /* 0x0007e2000c101124 */
[C---:B------:R-:W-:Y:S02]  /*53a0*/  ISETP.LT.OR P5, PT, R3.reuse, 0x39, !P2 ;  /* 0x000000390300780c */ /* 0x040fe400057a1670 */
[----:B------:R-:W-:Y:S01]  /*53b0*/  ISETP.LT.OR P2, PT, R3, 0x3a, !P2 ;  /* 0x0000003a0300780c */ /* 0x000fe20005741670 */
[-C--:B------:R-:W-:Y:S02]  /*53c0*/  @!P1 IMAD R3, R50, R89.reuse, RZ ;  /* 0x0000005932039224 */ /* 0x080fe400078e02ff */
[-C--:B0-----:R-:W-:Y:S02]  /*53d0*/  @!P3 IMAD R5, R52, R89.reuse, RZ ;  /* 0x000000593405b224 */ /* 0x081fe400078e02ff */
[-C--:B------:R-:W-:Y:S01]  /*53e0*/  @!P0 IMAD R53, R53, R89.reuse, RZ ;  /* 0x0000005935358224 */ /* 0x080fe200078e02ff */
[----:B------:R3:W-:Y:S01]  /*53f0*/  @!P1 STG.E.U8 desc[UR36][R10.64+0x30], R3 ;  /* 0x000030030a009986 */ /* 0x0007e2000c101124 */
[----:B------:R-:W-:-:S04]  /*5400*/  @!P4 IMAD R51, R51, R89, RZ ;  /* 0x000000593333c224 */ /* 0x000fc800078e02ff */
[-C--:B-1----:R-:W-:Y:S01]  /*5410*/  @!P5 IMAD R7, R54, R89.reuse, RZ ;  /* 0x000000593607d224 */ /* 0x082fe200078e02ff */
[----:B------:R3:W-:Y:S01]  /*5420*/  @!P4 STG.E.U8 desc[UR36][R10.64+0x31], R51 ;  /* 0x000031330a00c986 */ /* 0x0007e2000c101124 */
[----:B------:R-:W-:-:S03]  /*5430*/  @!P2 IMAD R55, R55, R89, RZ ;  /* 0x000000593737a224 */ /* 0x000fc600078e02ff */
[----:B------:R3:W-:Y:S04]  /*5440*/  @!P3 STG.E.U8 desc[UR36][R8.64+0x38], R5 ;  /* 0x000038050800b986 */ /* 0x0007e8000c101124 */
[----:B------:R3:W-:Y:S04]  /*5450*/  @!P0 STG.E.U8 desc[UR36][R8.64+0x39], R53 ;  /* 0x0000393508008986 */ /* 0x0007e8000c101124 */
[----:B------:R3:W-:Y:S04]  /*5460*/  @!P5 STG.E.U8 desc[UR36][R10.64+0x38], R7 ;  /* 0x000038070a00d986 */ /* 0x0007e8000c101124 */
[----:B------:R3:W-:Y:S02]  /*5470*/  @!P2 STG.E.U8 desc[UR36][R10.64+0x39], R55 ;  /* 0x000039370a00a986 */ /* 0x0007e4000c101124 */
.L_x_165:
[----:B------:R-:W-:Y:S05]  /*5480*/  BSYNC B0 ;  /* 0x0000000000007941 */ /* 0x000fea0003800000 */
.L_x_35:
[----:B------:R-:W-:Y:S01]  /*5490*/  ULDC UR4, c[0x0][0xc] ;  /* 0x0000030000047ab9 */ /* 0x000fe20000000800 */
[----:B------:R-:W-:Y:S01]  /*54a0*/  ULDC UR5, c[0x0][0x10] ;  /* 0x0000040000057ab9 */ /* 0x000fe20000000800 */
[----:B---3--:R-:W3:Y:S01]  /*54b0*/  LDC R3, c[0x0][0x14] ;  /* 0x00000500ff037b82 */ /* 0x008ee20000000800 */
[----:B------:R-:W-:Y:S01]  /*54c0*/  UIMAD.WIDE.U32 UR4, UR4, UR5, URZ ;  /* 0x00000005040472a5 */ /* 0x000fe2000f8e003f */
[----:B------:R-:W-:Y:S02]  /*54d0*/  IMAD.MOV.U32 R93, RZ, RZ, -0x1 ;  /* 0xffffffffff5d7424 */ /* 0x000fe400078e00ff */
[----:B------:R-:W-:-:S03]  /*54e0*/  IMAD.MOV.U32 R88, RZ, RZ, -0x1 ;  /* 0xffffffffff587424 */ /* 0x000fc600078e00ff */
[----:B---3--:R-:W-:-:S04]  /*54f0*/  IMAD.WIDE.U32 R16, R3, UR4, R16 ;  /* 0x0000000403107c25 */ /* 0x008fc8000f8e0010 */
[----:B------:R-:W-:Y:S01]  /*5500*/  IMAD R3, R3, UR5, RZ ;  /* 0x0000000503037c24 */ /* 0x000fe2000f8e02ff */
[----:B------:R-:W-:Y:S02]  /*5510*/  ULDC.64 UR4, c[0x0][0x650] ;  /* 0x0001940000047ab9 */ /* 0x000fe40000000a00 */
[----:B------:R-:W-:Y:S01]  /*5520*/  ISETP.GE.U32.AND P0, PT, R16, UR4, PT ;  /* 0x0000000410007c0c */ /* 0x000fe2000bf06070 */
[--C-:B------:R-:W-:Y:S01]  /*5530*/  IMAD.IADD R17, R17, 0x1, R3.reuse ;  /* 0x0000000111117824 */ /* 0x100fe200078e0203 */
[----:B------:R-:W-:-:S04]  /*5540*/  PRMT R3, RZ, 0x7610, R3 ;  /* 0x00007610ff037816 */ /* 0x000fc80000000003 */
[----:B------:R-:W-:-:S13]  /*5550*/  ISETP.GE.U32.AND.EX P0, PT, R17, UR5, PT, P0 ;  /* 0x0000000511007c0c */ /* 0x000fda000bf06100 */
[----:B------:R-:W-:Y:S05]  /*5560*/  @P0 BRA `(.L_x_166) ;  /* 0x0000000400640947 */ /* 0x000fea0003800000 */
[----:B------:R-:W3:Y:S01]  /*5570*/  S2R R12, SR_CTAID.X ;  /* 0x00000000000c7919 */ /* 0x000ee20000002500 */
[----:B0-----:R-:W0:Y:S01]  /*5580*/  LDC.64 R10, c[0x0][0x628] ;  /* 0x00018a00ff0a7b82 */ /* 0x001e220000000a00 */
[----:B------:R-:W-:Y:S01]  /*5590*/  ULDC UR4, c[0x0][0x150] ;  /* 0x0000540000047ab9 */ /* 0x000fe20000000800 */
[----:B------:R-:W-:Y:S01]  /*55a0*/  IMAD.MOV.U32 R8, RZ, RZ, R16 ;  /* 0x000000ffff087224 */ /* 0x000fe200078e0010 */
[----:B------:R-:W0:Y:S01]  /*55b0*/  S2R R24, SR_CTAID.Y ;  /* 0x0000000000187919 */ /* 0x000e220000002600 */
[----:B------:R-:W-:-:S04]  /*55c0*/  IMAD.MOV.U32 R9, RZ, RZ, R17 ;  /* 0x000000ffff097224 */ /* 0x000fc800078e0011 */
[----:B------:R-:W1:Y:S08]  /*55d0*/  LDC R21, c[0x0][0x144] ;  /* 0x00005100ff157b82 */ /* 0x000e700000000800 */
[----:B------:R-:W1:Y:S08]  /*55e0*/  LDC R0, c[0x0][0x630] ;  /* 0x00018c00ff007b82 */ /* 0x000e700000000800 */
[----:B------:R-:W1:Y:S01]  /*55f0*/  LDC.64 R14, c[0x0][0x620] ;  /* 0x00018800ff0e7b82 */ /* 0x000e620000000a00 */
[----:B0-----:R-:W-:-:S04]  /*5600*/  ISETP.NE.U32.AND P0, PT, R10, RZ, PT ;  /* 0x000000ff0a00720c */ /* 0x001fc80003f05070 */
[----:B------:R-:W-:Y:S02]  /*5610*/  ISETP.NE.AND.EX P0, PT, R11, RZ, PT, P0 ;  /* 0x000000ff0b00720c */ /* 0x000fe40003f05300 */
[----:B---3--:R-:W-:-:S05]  /*5620*/  I2FP.F32.U32 R3, R12 ;  /* 0x0000000c00037245 */ /* 0x008fca0000201000 */
[----:B------:R-:W-:-:S04]  /*5630*/  FMUL R3, R3, UR4 ;  /* 0x0000000403037c20 */ /* 0x000fc80008400000 */
[----:B------:R0:W3:Y:S02]  /*5640*/  F2I.U32.TRUNC.NTZ R20, R3 ;  /* 0x0000000300147305 */ /* 0x0000e4000020f000 */
[----:B------:R-:W-:Y:S05]  /*5650*/  @!P0 BRA `(.L_x_167) ;  /* 0x0000000000288947 */ /* 0x000fea0003800000 */
[----:B0-----:R-:W0:Y:S02]  /*5660*/  LDC R3, c[0x0][0x634] ;  /* 0x00018d00ff037b82 */ /* 0x001e240000000800 */
        /* <DEDUP_REMOVED lines=9> */
.L_x_167:
[----:B------:R-:W2:Y:S01]  /*5700*/  LDC.64 R28, c[0x0][0x640] ;  /* 0x00019000ff1c7b82 */ /* 0x000ea20000000a00 */
[-CC-:B-1----:R-:W-:Y:S01]  /*5710*/  SHF.R.U64 R88, R8, R0.reuse, R9.reuse ;  /* 0x0000000008587219 */ /* 0x182fe20000001209 */
[----:B---3--:R-:W-:Y:S01]  /*5720*/  IMAD.MOV R20, RZ, RZ, -R20 ;  /* 0x000000ffff147224 */ /* 0x008fe200078e0a14 */
[----:B------:R-:W-:Y:S01]  /*5730*/  SHF.R.U32.HI R0, RZ, R0, R9 ;  /* 0x00000000ff007219 */ /* 0x000fe20000011609 */
[----:B------:R-:W-:Y:S01]  /*5740*/  ULDC UR4, c[0x0][0x154] ;  /* 0x0000550000047ab9 */ /* 0x000fe20000000800 */
[----:B0-----:R-:W-:Y:S01]  /*5750*/  IADD3 R3, P0, RZ, -R88, RZ ;  /* 0x80000058ff037210 */ /* 0x001fe20007f1e0ff */
[----:B------:R-:W-:Y:S02]  /*5760*/  IMAD R21, R21, R20, R12 ;  /* 0x0000001415157224 */ /* 0x000fe400078e020c */
[----:B------:R-:W0:Y:S01]  /*5770*/  LDC R6, c[0x0][0x618] ;  /* 0x00018600ff067b82 */ /* 0x000e220000000800 */
[----:B------:R-:W-:Y:S02]  /*5780*/  IMAD.MOV.U32 R7, RZ, RZ, 0x1 ;  /* 0x00000001ff077424 */ /* 0x000fe400078e00ff */
[----:B------:R-:W-:-:S04]  /*5790*/  IMAD.X R5, RZ, RZ, ~R0, P0 ;  /* 0x000000ffff057224 */ /* 0x000fc800000e0e00 */
[-C--:B------:R-:W-:Y:S01]  /*57a0*/  IMAD R0, R5, R14.reuse, RZ ;  /* 0x0000000e05007224 */ /* 0x080fe200078e02ff */
[----:B------:R-:W1:Y:S01]  /*57b0*/  LDC R8, c[0x0][0x608] ;  /* 0x00018200ff087b82 */ /* 0x000e620000000800 */
[----:B------:R-:W-:-:S04]  /*57c0*/  IMAD.WIDE.U32 R4, R3, R14, R16 ;  /* 0x0000000e03047225 */ /* 0x000fc800078e0010 */
[----:B------:R-:W-:Y:S01]  /*57d0*/  IMAD R3, R3, R15, R0 ;  /* 0x0000000f03037224 */ /* 0x000fe200078e0200 */
[----:B------:R-:W-:Y:S02]  /*57e0*/  I2FP.F32.U32 R0, R24 ;  /* 0x0000001800007245 */ /* 0x000fe40000201000 */
[----:B------:R-:W3:Y:S01]  /*57f0*/  LDC R26, c[0x0][0x658] ;  /* 0x00019600ff1a7b82 */ /* 0x000ee20000000800 */
[----:B------:R-:W-:Y:S01]  /*5800*/  IMAD.IADD R3, R5, 0x1, R3 ;  /* 0x0000000105037824 */ /* 0x000fe200078e0203 */
[----:B--2---:R-:W-:Y:S01]  /*5810*/  ISETP.NE.U32.AND P0, PT, R28, RZ, PT ;  /* 0x000000ff1c00720c */ /* 0x004fe20003f05070 */
[----:B------:R-:W-:Y:S01]  /*5820*/  FMUL R0, R0, UR4 ;  /* 0x0000000400007c20 */ /* 0x000fe20008400000 */
[----:B------:R-:W-:Y:S02]  /*5830*/  IMAD.MOV.U32 R5, RZ, RZ, -0x1 ;  /* 0xffffffffff057424 */ /* 0x000fe400078e00ff */
[----:B------:R-:W-:Y:S01]  /*5840*/  ISETP.NE.AND.EX P0, PT, R29, RZ, PT, P0 ;  /* 0x000000ff1d00720c */ /* 0x000fe20003f05300 */
[----:B------:R2:W2:Y:S01]  /*5850*/  F2I.U32.TRUNC.NTZ R13, R0 ;  /* 0x00000000000d7305 */ /* 0x0004a2000020f000 */
[----:B------:R-:W2:Y:S01]  /*5860*/  LDC R15, c[0x0][0x148] ;  /* 0x00005200ff0f7b82 */ /* 0x000ea20000000800 */
[----:B0-----:R-:W-:-:S02]  /*5870*/  SHF.R.U64 R12, R4, R6, R3 ;  /* 0x00000006040c7219 */ /* 0x001fc40000001203 */
[----:B------:R-:W-:-:S05]  /*5880*/  SHF.R.U32.HI R3, RZ, R6, R3 ;  /* 0x00000006ff037219 */ /* 0x000fca0000011603 */
[----:B------:R-:W0:Y:S01]  /*5890*/  LDC R20, c[0x0][0x600] ;  /* 0x00018000ff147b82 */ /* 0x000e220000000800 */
[-CC-:B-1----:R-:W-:Y:S02]  /*58a0*/  SHF.R.U64 R10, R12, R8.reuse, R3.reuse ;  /* 0x000000080c0a7219 */ /* 0x182fe40000001203 */
[----:B------:R-:W-:-:S05]  /*58b0*/  SHF.R.U32.HI R3, RZ, R8, R3 ;  /* 0x00000008ff037219 */ /* 0x000fca0000011603 */
[----:B------:R-:W1:Y:S01]  /*58c0*/  LDC R27, c[0x0][0x648] ;  /* 0x00019200ff1b7b82 */ /* 0x000e620000000800 */
[-C--:B---3--:R-:W-:Y:S02]  /*58d0*/  SHF.L.U32 R4, R5, R26.reuse, RZ ;  /* 0x0000001a05047219 */ /* 0x088fe400000006ff */
[-CC-:B------:R-:W-:Y:S02]  /*58e0*/  SHF.R.U64 R14, R10, R26.reuse, R3.reuse ;  /* 0x0000001a0a0e7219 */ /* 0x180fe40000001203 */
[----:B------:R-:W-:Y:S02]  /*58f0*/  SHF.R.U32.HI R5, RZ, R26, R3 ;  /* 0x0000001aff057219 */ /* 0x000fe40000011603 */
[----:B------:R-:W-:Y:S01]  /*5900*/  LOP3.LUT R25, RZ, R4, RZ, 0x33, !PT ;  /* 0x00000004ff197212 */ /* 0x000fe200078e33ff */
[----:B------:R-:W3:Y:S01]  /*5910*/  LDC R30, c[0x0][0x638] ;  /* 0x00018e00ff1e7b82 */ /* 0x000ee20000000800 */
[----:B------:R-:W-:Y:S01]  /*5920*/  SHF.L.U32 R26, R7, R26, RZ ;  /* 0x0000001a071a7219 */ /* 0x000fe200000006ff */
[----:B------:R-:W-:-:S06]  /*5930*/  IMAD.MOV.U32 R4, RZ, RZ, R14 ;  /* 0x000000ffff047224 */ /* 0x000fcc00078e000e */
[----:B------:R-:W0:Y:S01]  /*5940*/  LDC R31, c[0x0][0x610] ;  /* 0x00018400ff1f7b82 */ /* 0x000e220000000800 */
        /* <DEDUP_REMOVED lines=11> */
.L_x_168:
[----:B------:R-:W-:Y:S01]  /*5a00*/  ISETP.NE.AND P0, PT, R2, 0x1, PT ;  /* 0x000000010200780c */ /* 0x000fe20003f05270 */
[----:B0-----:R-:W-:Y:S01]  /*5a10*/  VIADD R7, R20, 0xffffffff ;  /* 0xffffffff14077836 */ /* 0x001fe20000000000 */
[----:B-12---:R-:W-:Y:S01]  /*5a20*/  SHF.R.U64 R0, R4, R27, R5 ;  /* 0x0000001b04007219 */ /* 0x006fe20000001205 */
[----:B------:R-:W-:Y:S01]  /*5a30*/  IMAD.MOV R13, RZ, RZ, -R13 ;  /* 0x000000ffff0d7224 */ /* 0x000fe200078e0a0d */
[----:B------:R-:W-:Y:S01]  /*5a40*/  LOP3.LUT R5, R10, R25, RZ, 0xc0, !PT ;  /* 0x000000190a057212 */ /* 0x000fe200078ec0ff */
[----:B------:R-:W-:Y:S01]  /*5a50*/  IMAD.MOV.U32 R4, RZ, RZ, 0x1 ;  /* 0x00000001ff047424 */ /* 0x000fe200078e00ff */
[----:B------:R-:W-:Y:S01]  /*5a60*/  LOP3.LUT R12, R12, R7, RZ, 0xc0, !PT ;  /* 0x000000070c0c7212 */ /* 0x000fe200078ec0ff */
[----:B------:R-:W-:Y:S02]  /*5a70*/  IMAD.MOV R3, RZ, RZ, -R0 ;  /* 0x000000ffff037224 */ /* 0x000fe400078e0a00 */
[----:B------:R-:W-:Y:S02]  /*5a80*/  IMAD R0, R26, R0, R5 ;  /* 0x000000001a007224 */ /* 0x000fe400078e0205 */
[----:B---3--:R-:W-:-:S02]  /*5a90*/  IMAD R3, R3, R30, R14 ;  /* 0x0000001e03037224 */ /* 0x008fc400078e020e */
[----:B------:R-:W-:Y:S02]  /*5aa0*/  @P0 IMAD R21, R15, R13, R24 ;  /* 0x0000000d0f150224 */ /* 0x000fe400078e0218 */
[----:B------:R-:W-:Y:S01]  /*5ab0*/  IMAD R5, R3, R20, R12 ;  /* 0x0000001403057224 */ /* 0x000fe200078e020c */
[----:B------:R-:W-:Y:S01]  /*5ac0*/  PRMT R3, R4, 0x7610, R3 ;  /* 0x0000761004037816 */ /* 0x000fe20000000003 */
[----:B------:R-:W-:-:S05]  /*5ad0*/  IMAD R0, R0, R31, R21 ;  /* 0x0000001f00007224 */ /* 0x000fca00078e0215 */
[----:B------:R-:W-:Y:S02]  /*5ae0*/  SEL R93, R5, R0, !P0 ;  /* 0x00000000055d7207 */ /* 0x000fe40004000000 */
[----:B------:R-:W-:-:S07]  /*5af0*/  SEL R0, R0, R5, !P0 ;  /* 0x0000000500007207 */ /* 0x000fce0004000000 */
.L_x_166:
[----:B------:R-:W-:Y:S01]  /*5b00*/  LOP3.LUT P0, RZ, R3, 0xff, RZ, 0xc0, !PT ;  /* 0x000000ff03ff7812 */ /* 0x000fe2000780c0ff */
[----:B------:R-:W-:-:S12]  /*5b10*/  IMAD.MOV.U32 R92, RZ, RZ, R0 ;  /* 0x000000ffff5c7224 */ /* 0x000fd800078e0000 */
[----:B------:R-:W-:Y:S05]  /*5b20*/  @P0 BRA `(.L_x_169) ;  /* 0xffffffb800480947 */ /* 0x000fea000383ffff */
[----:B------:R-:W-:Y:S05]  /*5b30*/  EXIT ;  /* 0x000000000000794d */ /* 0x000fea0003800000 */
.L_x_8:
[----:B0-----:R-:W-:Y:S01]  /*5b40*/  ULDC.64 UR4, c[0x0][0x650] ;  /* 0x0001940000047ab9 */ /* 0x001fe20000000a00 */
        /* <DEDUP_REMOVED lines=25> */
.L_x_171:
[----:B------:R-:W0:Y:S01]  /*5ce0*/  LDC.64 R28, c[0x0][0x640] ;  /* 0x00019000ff1c7b82 */ /* 0x000e220000000a00 */
[-CC-:B------:R-:W-:Y:S01]  /*5cf0*/  SHF.R.U64 R22, R12, R6.reuse, R13.reuse ;  /* 0x000000060c167219 */ /* 0x180fe2000000120d */
[----:B------:R-:W-:Y:S01]  /*5d00*/  IMAD.MOV.U32 R30, RZ, RZ, 0x1 ;  /* 0x00000001ff1e7424 */ /* 0x000fe200078e00ff */
[----:B------:R-:W-:Y:S02]  /*5d10*/  SHF.R.U32.HI R6, RZ, R6, R13 ;  /* 0x00000006ff067219 */ /* 0x000fe4000001160d */
        /* <DEDUP_REMOVED lines=8> */
[----:B------:R-:W-:Y:S01]  /*5da0*/  IMAD.IADD R9, R9, 0x1, R11 ;  /* 0x0000000109097824 */ /* 0x000fe200078e020b */
[----:B0-----:R-:W-:-:S04]  /*5db0*/  ISETP.NE.U32.AND P0, PT, R28, RZ, PT ;  /* 0x000000ff1c00720c */ /* 0x001fc80003f05070 */
[----:B------:R-:W-:Y:S02]  /*5dc0*/  ISETP.NE.AND.EX P0, PT, R29, RZ, PT, P0 ;  /* 0x000000ff1d00720c */ /* 0x000fe40003f05300 */
[----:B------:R-:W0:Y:S01]  /*5dd0*/  LDC R20, c[0x0][0x600] ;  /* 0x00018000ff147b82 */ /* 0x000e220000000800 */
[-CC-:B-1----:R-:W-:Y:S01]  /*5de0*/  SHF.R.U64 R14, R8, R10.reuse, R9.reuse ;  /* 0x0000000a080e7219 */ /* 0x182fe20000001209 */
[----:B------:R-:W-:Y:S01]  /*5df0*/  IMAD.MOV.U32 R8, RZ, RZ, -0x1 ;  /* 0xffffffffff087424 */ /* 0x000fe200078e00ff */
[----:B------:R-:W-:-:S05]  /*5e00*/  SHF.R.U32.HI R9, RZ, R10, R9 ;  /* 0x0000000aff097219 */ /* 0x000fca0000011609 */
[----:B------:R-:W1:Y:S01]  /*5e10*/  LDC R26, c[0x0][0x648] ;  /* 0x00019200ff1a7b82 */ /* 0x000e620000000800 */
[-CC-:B--2---:R-:W-:Y:S02]  /*5e20*/  SHF.R.U64 R21, R14, R12.reuse, R9.reuse ;  /* 0x0000000c0e157219 */ /* 0x184fe40000001209 */
[----:B------:R-:W-:-:S05]  /*5e30*/  SHF.R.U32.HI R6, RZ, R12, R9 ;  /* 0x0000000cff067219 */ /* 0x000fca0000011609 */
[----:B------:R-:W2:Y:S01]  /*5e40*/  LDC R27, c[0x0][0x638] ;  /* 0x00018e00ff1b7b82 */ /* 0x000ea20000000800 */
[-C--:B---3--:R-:W-:Y:S02]  /*5e50*/  SHF.L.U32 R8, R8, R25.reuse, RZ ;  /* 0x0000001908087219 */ /* 0x088fe400000006ff */
[-CC-:B------:R-:W-:Y:S02]  /*5e60*/  SHF.R.U64 R23, R21, R25.reuse, R6.reuse ;  /* 0x0000001915177219 */ /* 0x180fe40000001206 */
[----:B------:R-:W-:Y:S02]  /*5e70*/  LOP3.LUT R32, RZ, R8, RZ, 0x33, !PT ;  /* 0x00000008ff207212 */ /* 0x000fe400078e33ff */
[----:B------:R-:W-:Y:S01]  /*5e80*/  SHF.R.U32.HI R9, RZ, R25, R6 ;  /* 0x00000019ff097219 */ /* 0x000fe20000011606 */
[----:B------:R-:W3:Y:S01]  /*5e90*/  LDC R31, c[0x0][0x610] ;  /* 0x00018400ff1f7b82 */ /* 0x000ee20000000800 */
[----:B------:R-:W-:Y:S01]  /*5ea0*/  IMAD.MOV.U32 R8, RZ, RZ, R23 ;  /* 0x000000ffff087224 */ /* 0x000fe200078e0017 */
[----:B------:R-:W-:Y:S06]  /*5eb0*/  @!P0 BRA `(.L_x_172) ;  /* 0x0000000000288947 */ /* 0x000fec0003800000 */
        /* <DEDUP_REMOVED lines=10> */
.L_x_172:
[----:B------:R-:W-:Y:S02]  /*5f60*/  ISETP.NE.AND P0, PT, R2, 0x1, PT ;  /* 0x000000010200780c */ /* 0x000fe40003f05270 */
[----:B-1----:R-:W-:Y:S01]  /*5f70*/  SHF.R.U64 R6, R8, R26, R9 ;  /* 0x0000001a08067219 */ /* 0x002fe20000001209 */
[----:B0-----:R-:W-:Y:S01]  /*5f80*/  VIADD R9, R20, 0xffffffff ;  /* 0xffffffff14097836 */ /* 0x001fe20000000000 */
[----:B------:R-:W-:Y:S02]  /*5f90*/  SHF.L.U32 R30, R30, R25, RZ ;  /* 0x000000191e1e7219 */ /* 0x000fe400000006ff */
[----:B------:R-:W-:Y:S01]  /*5fa0*/  LOP3.LUT R5, R21, R32, RZ, 0xc0, !PT ;  /* 0x0000002015057212 */ /* 0x000fe200078ec0ff */
[----:B------:R-:W-:-:S04]  /*5fb0*/  IMAD.MOV R8, RZ, RZ, -R6 ;  /* 0x000000ffff087224 */ /* 0x000fc800078e0a06 */
[----:B------:R-:W-:Y:S01]  /*5fc0*/  IMAD R6, R30, R6, R5 ;  /* 0x000000061e067224 */ /* 0x000fe200078e0205 */
[----:B------:R-:W-:Y:S01]  /*5fd0*/  LOP3.LUT R5, R14, R9, RZ, 0xc0, !PT ;  /* 0x000000090e057212 */ /* 0x000fe200078ec0ff */
[----:B------:R-:W-:Y:S02]  /*5fe0*/  @P0 IMAD R3, R7, R24, R4 ;  /* 0x0000001807030224 */ /* 0x000fe400078e0204 */
[----:B--2---:R-:W-:Y:S02]  /*5ff0*/  IMAD R4, R8, R27, R23 ;  /* 0x0000001b08047224 */ /* 0x004fe400078e0217 */
[----:B---3--:R-:W-:Y:S02]  /*6000*/  IMAD R3, R6, R31, R3 ;  /* 0x0000001f06037224 */ /* 0x008fe400078e0203 */
[----:B------:R-:W-:Y:S02]  /*6010*/  IMAD R4, R4, R20, R5 ;  /* 0x0000001404047224 */ /* 0x000fe400078e0205 */
[----:B------:R-:W-:-:S02]  /*6020*/  IMAD.MOV.U32 R8, RZ, RZ, 0x1 ;  /* 0x00000001ff087424 */ /* 0x000fc400078e00ff */
[----:B------:R-:W-:Y:S01]  /*6030*/  IMAD.MOV.U32 R6, RZ, RZ, R22 ;  /* 0x000000ffff067224 */ /* 0x000fe200078e0016 */
[----:B------:R-:W-:Y:S02]  /*6040*/  SEL R20, R4, R3, !P0 ;  /* 0x0000000304147207 */ /* 0x000fe40004000000 */
[----:B------:R-:W-:-:S07]  /*6050*/  SEL R21, R3, R4, !P0 ;  /* 0x0000000403157207 */ /* 0x000fce0004000000 */
.L_x_170:
[----:B------:R-:W-:-:S08]  /*6060*/  NOP ;  /* 0x0000000000007918 */ /* 0x000fd00000000000 */
[----:B------:R-:W0:-:S00]  /*6070*/  USETMAXREG.DEALLOC.CTAPOOL 0x28 ;  /* 0x00000028000079c8 */ /* 0x000e0000080e0500 */
[----:B0-----:R-:W-:-:S13]  /*6080*/  ISETP.NE.AND P0, PT, R0, RZ, PT ;  /* 0x000000ff0000720c */ /* 0x001fda0003f05270 */
[----:B------:R-:W-:Y:S05]  /*6090*/  @P0 EXIT ;  /* 0x000000000000094d */ /* 0x000fea0003800000 */
[----:B------:R-:W-:Y:S01]  /*60a0*/  LOP3.LUT P0, RZ, R8, 0xff, RZ, 0xc0, !PT ;  /* 0x000000ff08ff7812 */ /* 0x000fe2000780c0ff */
[----:B------:R-:W-:Y:S02]  /*60b0*/  IMAD.MOV.U32 R0, RZ, RZ, 0x1 ;  /* 0x00000001ff007424 */ /* 0x000fe400078e00ff */
[----:B------:R-:W-:-:S10]  /*60c0*/  IMAD.MOV.U32 R3, RZ, RZ, RZ ;  /* 0x000000ffff037224 */ /* 0x000fd400078e00ff */
[----:B------:R-:W-:Y:S05]  /*60d0*/  @!P0 BRA `(.L_x_173) ;  /* 0x0000000c00488947 */ /* 0x000fea0003800000 */
[----:B------:R-:W0:Y:S01]  /*60e0*/  LDC R0, c[0x0][0x28c] ;  /* 0x0000a300ff007b82 */ /* 0x000e220000000800 */
[----:B------:R-:W1:Y:S01]  /*60f0*/  S2R R11, SR_CgaCtaId ;  /* 0x00000000000b7919 */ /* 0x000e620000008800 */
[----:B------:R-:W-:Y:S01]  /*6100*/  ULDC UR5, c[0x0][0x658] ;  /* 0x0001960000057ab9 */ /* 0x000fe20000000800 */
[----:B------:R-:W-:Y:S01]  /*6110*/  UMOV UR7, 0xffffffff ;  /* 0xffffffff00077882 */ /* 0x000fe20000000000 */
[----:B------:R-:W-:Y:S01]  /*6120*/  ULDC UR6, c[0x0][0xc] ;  /* 0x0000030000067ab9 */ /* 0x000fe20000000800 */
[----:B------:R-:W-:Y:S01]  /*6130*/  USHF.L.U32 UR8, UR7, UR5, URZ ;  /* 0x0000000507087299 */ /* 0x000fe2000800063f */
[----:B------:R-:W-:Y:S01]  /*6140*/  BSSY B0, `(.L_x_173) ;  /* 0x00000cb000007945 */ /* 0x000fe20003800000 */
[----:B------:R-:W-:Y:S01]  /*6150*/  UMOV UR9, 0x1 ;  /* 0x0000000100097882 */ /* 0x000fe20000000000 */
[----:B------:R-:W-:Y:S01]  /*6160*/  ULDC UR7, c[0x0][0x10] ;  /* 0x0000040000077ab9 */ /* 0x000fe20000000800 */
[----:B------:R-:W-:Y:S01]  /*6170*/  USHF.L.U32 UR18, UR9, UR5, URZ ;  /* 0x0000000509127299 */ /* 0x000fe2000800063f */
[----:B------:R-:W-:Y:S01]  /*6180*/  IMAD.MOV.U32 R9, RZ, RZ, 0x1 ;  /* 0x00000001ff097424 */ /* 0x000fe200078e00ff */
[----:B------:R-:W-:Y:S01]  /*6190*/  UIMAD.WIDE.U32 UR6, UR6, UR7, URZ ;  /* 0x00000007060672a5 */ /* 0x000fe2000f8e003f */
[----:B------:R-:W-:Y:S01]  /*61a0*/  LOP3.LUT R8, R19, 0x2, RZ, 0xfc, !PT ;  /* 0x0000000213087812 */ /* 0x000fe200078efcff */
[----:B------:R-:W-:Y:S01]  /*61b0*/  ULDC UR5, c[0x0][0x14] ;  /* 0x0000050000057ab9 */ /* 0x000fe20000000800 */
[----:B------:R-:W-:Y:S01]  /*61c0*/  ULDC UR4, c[0x0][0x600] ;  /* 0x0001800000047ab9 */ /* 0x000fe20000000800 */
[----:B------:R-:W-:-:S02]  /*61d0*/  UIMAD.WIDE.U32 UR22, UR6, UR5, URZ ;  /* 0x00000005061672a5 */ /* 0x000fc4000f8e003f */
[----:B------:R-:W-:Y:S02]  /*61e0*/  UIMAD UR13, UR7, UR5, URZ ;  /* 0x00000005070d72a4 */ /* 0x000fe4000f8e023f */
[----:B------:R-:W-:Y:S02]  /*61f0*/  UIADD3 UR4, UR4, -0x1, URZ ;  /* 0xffffffff04047890 */ /* 0x000fe4000fffe03f */
[----:B------:R-:W-:Y:S02]  /*6200*/  ULOP3.LUT UR17, URZ, UR8, URZ, 0x33, !UPT ;  /* 0x000000083f117292 */ /* 0x000fe4000f8e333f */
[----:B------:R-:W-:Y:S01]  /*6210*/  UIADD3 UR13, UR23, UR13, URZ ;  /* 0x0000000d170d7290 */ /* 0x000fe2000fffe03f */
[----:B0-----:R-:W-:Y:S01]  /*6220*/  VIADD R0, R0, 0x1f ;  /* 0x0000001f00007836 */ /* 0x001fe20000000000 */
[----:B------:R-:W-:-:S04]  /*6230*/  ULDC.64 UR24, c[0x0][0x198] ;  /* 0x0000660000187ab9 */ /* 0x000fc80000000a00 */
[----:B------:R-:W-:-:S04]  /*6240*/  SHF.R.S32.HI R3, RZ, 0x1f, R0 ;  /* 0x0000001fff037819 */ /* 0x000fc80000011400 */
[----:B------:R-:W-:Y:S01]  /*6250*/  LEA.HI R10, R3, R0, RZ, 0x5 ;  /* 0x00000000030a7211 */ /* 0x000fe200078f28ff */
[C---:B-1----:R-:W-:Y:S02]  /*6260*/  IMAD.SHL.U32 R4, R11.reuse, 0x400, RZ ;  /* 0x000004000b047824 */ /* 0x042fe400078e00ff */
[----:B------:R-:W-:Y:S01]  /*6270*/  IMAD.SHL.U32 R11, R11, 0x20, RZ ;  /* 0x000000200b0b7824 */ /* 0x000fe200078e00ff */
[----:B------:R-:W-:Y:S01]  /*6280*/  SHF.R.S32.HI R10, RZ, 0x5, R10 ;  /* 0x00000005ff0a7819 */ /* 0x000fe2000001140a */
[----:B------:R-:W-:Y:S01]  /*6290*/  IMAD.MOV.U32 R0, RZ, RZ, 0x1 ;  /* 0x00000001ff007424 */ /* 0x000fe200078e00ff */
[----:B------:R-:W-:Y:S01]  /*62a0*/  LOP3.LUT R4, R4, 0x400, RZ, 0xc0, !PT ;  /* 0x0000040004047812 */ /* 0x000fe200078ec0ff */
[----:B------:R-:W-:Y:S01]  /*62b0*/  IMAD.MOV.U32 R3, RZ, RZ, RZ ;  /* 0x000000ffff037224 */ /* 0x000fe200078e00ff */
[----:B------:R-:W-:Y:S01]  /*62c0*/  LOP3.LUT R11, R11, 0x20, RZ, 0xc0, !PT ;  /* 0x000000200b0b7812 */ /* 0x000fe200078ec0ff */
[----:B------:R-:W-:Y:S01]  /*62d0*/  VIADD R13, R10, 0x1 ;  /* 0x000000010a0d7836 */ /* 0x000fe20000000000 */
[----:B------:R-:W-:-:S07]  /*62e0*/  LOP3.LUT R12, R4, 0x2c280, RZ, 0xfc, !PT ;  /* 0x0002c280040c7812 */ /* 0x000fce00078efcff */
.L_x_184:
[----:B------:R-:W-:-:S03]  /*62f0*/  UMOV UR5, 0xffffffff ;  /* 0xffffffff00057882 */ /* 0x000fc60000000000 */
[----:B------:R-:W-:Y:S05]  /*6300*/  BRA.DIV UR5, `(.L_x_174) ;  /* 0x0000001a052c7947 */ /* 0x000fea000b800000 */
[----:B------:R-:W-:-:S13]  /*6310*/  ELECT P6, URZ, PT ;  /* 0x00000000003f782f */ /* 0x000fda00038c0000 */
.L_x_213:
[----:B------:R-:W0:Y:S01]  /*6320*/  LDC R4, c[0x0][0x28c] ;  /* 0x0000a300ff047b82 */ /* 0x000e220000000800 */
[----:B------:R-:W-:Y:S01]  /*6330*/  BSSY B1, `(.L_x_175) ;  /* 0x0000038000017945 */ /* 0x000fe20003800000 */
[----:B0-----:R-:W-:-:S13]  /*6340*/  ISETP.LT.OR P6, PT, R4, 0x1, !P6 ;  /* 0x000000010400780c */ /* 0x001fda00077c1670 */
[----:B------:R-:W-:Y:S05]  /*6350*/  @P6 BRA `(.L_x_176) ;  /* 0x0000000000d46947 */ /* 0x000fea0003800000 */
[----:B------:R-:W-:Y:S02]  /*6360*/  IMAD R20, R20, 0x40, R11 ;  /* 0x0000004014147824 */ /* 0x000fe400078e020b */
[----:B------:R-:W-:Y:S02]  /*6370*/  IMAD.SHL.U32 R21, R21, 0x100, RZ ;  /* 0x0000010015157824 */ /* 0x000fe400078e00ff */
[----:B------:R-:W-:Y:S02]  /*6380*/  IMAD.MOV.U32 R24, RZ, RZ, RZ ;  /* 0x000000ffff187224 */ /* 0x000fe400078e00ff */
[----:B------:R-:W-:Y:S02]  /*6390*/  IMAD.MOV.U32 R4, RZ, RZ, R13 ;  /* 0x000000ffff047224 */ /* 0x000fe400078e000d */
[----:B------:R-:W-:Y:S02]  /*63a0*/  IMAD.MOV.U32 R5, RZ, RZ, R0 ;  /* 0x000000ffff057224 */ /* 0x000fe400078e0000 */
[----:B------:R-:W-:-:S07]  /*63b0*/  IMAD.MOV.U32 R7, RZ, RZ, R3 ;  /* 0x000000ffff077224 */ /* 0x000fce00078e0003 */
.L_x_179:
[----:B------:R-:W0:Y:S01]  /*63c0*/  S2R R15, SR_CgaCtaId ;  /* 0x00000000000f7919 */ /* 0x000e220000008800 */
[----:B------:R-:W-:Y:S02]  /*63d0*/  MOV R14, 0x400 ;  /* 0x00000400000e7802 */ /* 0x000fe40000000f00 */
[----:B------:R-:W-:Y:S02]  /*63e0*/  LOP3.LUT P1, RZ, R18, 0x7f, RZ, 0xc0, !PT ;  /* 0x0000007f12ff7812 */ /* 0x000fe4000782c0ff */
[----:B0-----:R-:W-:Y:S02]  /*63f0*/  LEA R22, R15, R14, 0x18 ;  /* 0x0000000e0f167211 */ /* 0x001fe400078ec0ff */
[----:B------:R-:W-:-:S09]  /*6400*/  SHF.L.U32 R14, R5, 0x1f, RZ ;  /* 0x0000001f050e7819 */ /* 0x000fd200000006ff */
[----:B------:R-:W0:Y:S01]  /*6410*/  @!P1 LDC R15, c[0x0][0x500] ;  /* 0x00014000ff0f9b82 */ /* 0x000e220000000800 */
[----:B------:R-:W-:-:S04]  /*6420*/  IMAD R23, R7, 0x8, R22 ;  /* 0x0000000807177824 */ /* 0x000fc800078e0216 */
[----:B------:R-:W1:Y:S02]  /*6430*/  SYNCS.PHASECHK.TRANS64.TRYWAIT P0, [R23+URZ+0xb0], R14 ;  /* 0x0000b00e170075a7 */ /* 0x000e64000800017f */
[----:B-1----:R-:W-:Y:S05]  /*6440*/  @!P0 BRA `(.L_x_177) ;  /* 0x0000001400fc8947 */ /* 0x002fea0003800000 */
.L_x_214:
[----:B-1----:R-:W-:Y:S01]  /*6450*/  PRMT R14, R8, 0x9910, RZ ;  /* 0x00009910080e7816 */ /* 0x002fe200000000ff */
[----:B0-----:R0:W-:Y:S03]  /*6460*/  @!P1 SYNCS.ARRIVE.TRANS64 RZ, [R23+URZ], R15 ;  /* 0x0000000f17ff99a7 */ /* 0x0011e6000800003f */
[----:B------:R-:W-:-:S13]  /*6470*/  ISETP.NE.AND P0, PT, R14, 0x2, PT ;  /* 0x000000020e00780c */ /* 0x000fda0003f05270 */
[----:B0-----:R-:W-:Y:S05]  /*6480*/  @P0 BRA `(.L_x_178) ;  /* 0x0000000000040947 */ /* 0x001fea0003800000 */
[----:B------:R-:W-:Y:S01]  /*6490*/  BPT.TRAP 0x1 ;  /* 0x000000040000795c */ /* 0x000fe20000300000 */
.L_x_178:
[----:B------:R-:W-:Y:S01]  /*64a0*/  R2UR UR19, R22 ;  /* 0x00000000161372ca */ /* 0x000fe200000e0000 */
[----:B------:R-:W-:Y:S01]  /*64b0*/  IMAD R22, R7, 0x2000, R22 ;  /* 0x0000200007167824 */ /* 0x000fe200078e0216 */
[----:B------:R-:W-:Y:S01]  /*64c0*/  R2UR UR9, R23 ;  /* 0x00000000170972ca */ /* 0x000fe200000e0000 */
[----:B------:R-:W-:Y:S01]  /*64d0*/  IMAD R14, R7, 0x800, R12 ;  /* 0x00000800070e7824 */ /* 0x000fe200078e020c */
[----:B------:R-:W-:Y:S01]  /*64e0*/  UIADD3 UR6, UP0, UR24, 0xf0, URZ ;  /* 0x000000f018067890 */ /* 0x000fe2000ff1e03f */
[----:B------:R-:W-:Y:S01]  /*64f0*/  VIADD R4, R4, 0xffffffff ;  /* 0xffffffff04047836 */ /* 0x000fe20000000000 */
[----:B------:R-:W-:Y:S01]  /*6500*/  R2UR UR5, R22 ;  /* 0x00000000160572ca */ /* 0x000fe200000e0000 */
[----:B------:R-:W-:Y:S01]  /*6510*/  UIADD3 UR26, UP1, UR24, 0x1f0, URZ ;  /* 0x000001f0181a7890 */ /* 0x000fe2000ff3e03f */
[----:B------:R-:W-:Y:S01]  /*6520*/  R2UR UR8, R14 ;  /* 0x000000000e0872ca */ /* 0x000fe200000e0000 */
[----:B------:R-:W-:Y:S01]  /*6530*/  UIADD3.X UR7, URZ, UR25, URZ, UP0, !UPT ;  /* 0x000000193f077290 */ /* 0x000fe200087fe43f */
[----:B------:R-:W-:Y:S01]  /*6540*/  R2UR UR11, R21 ;  /* 0x00000000150b72ca */ /* 0x000fe200000e0000 */
[----:B------:R-:W-:Y:S01]  /*6550*/  VIADD R7, R7, 0x1 ;  /* 0x0000000107077836 */ /* 0x000fe20000000000 */
[----:B------:R-:W-:Y:S01]  /*6560*/  R2UR UR10, R24 ;  /* 0x00000000180a72ca */ /* 0x000fe200000e0000 */
[----:B------:R-:W-:Y:S01]  /*6570*/  UIADD3.X UR27, URZ, UR25, URZ, UP1, !UPT ;  /* 0x000000193f1b7290 */ /* 0x000fe20008ffe43f */
[----:B------:R-:W-:Y:S01]  /*6580*/  R2UR UR12, R6 ;  /* 0x00000000060c72ca */ /* 0x000fe200000e0000 */
[----:B------:R-:W-:Y:S01]  /*6590*/  UMOV UR14, 0x0 ;  /* 0x00000000000e7882 */ /* 0x000fe20000000000 */
[----:B------:R-:W-:Y:S01]  /*65a0*/  R2UR UR20, R20 ;  /* 0x00000000141472ca */ /* 0x000fe200000e0000 */
[----:B------:R-:W-:Y:S01]  /*65b0*/  UMOV UR15, 0x10000000 ;  /* 0x10000000000f7882 */ /* 0x000fe20000000000 */
[----:B------:R-:W-:Y:S01]  /*65c0*/  ISETP.GT.AND P1, PT, R4, 0x1, PT ;  /* 0x000000010400780c */ /* 0x000fe20003f24270 */
[----:B------:R-:W-:Y:S01]  /*65d0*/  UIADD3 UR16, UR5, 0x280, URZ ;  /* 0x0000028005107890 */ /* 0x000fe2000fffe03f */
[----:B------:R-:W-:Y:S01]  /*65e0*/  ISETP.NE.AND P0, PT, R7, 0x16, PT ;  /* 0x000000160700780c */ /* 0x000fe20003f05270 */
[----:B------:R-:W-:Y:S01]  /*65f0*/  UIADD3 UR5, UR19, UR8, URZ ;  /* 0x0000000813057290 */ /* 0x000fe2000fffe03f */
[----:B------:R-:W-:Y:S01]  /*6600*/  VIADD R24, R24, 0x20 ;  /* 0x0000002018187836 */ /* 0x000fe20000000000 */
[----:B------:R-:W-:Y:S01]  /*6610*/  UMOV UR21, 0x30000 ;  /* 0x0003000000157882 */ /* 0x000fe20000000000 */
[----:B------:R-:W-:-:S02]  /*6620*/  SEL R14, RZ, 0x1, P0 ;  /* 0x00000001ff0e7807 */ /* 0x000fc40000000000 */
[----:B------:R-:W-:Y:S01]  /*6630*/  UMOV UR8, UR16 ;  /* 0x0000001000087c82 */ /* 0x000fe20008000000 */
[----:B------:R-:W-:Y:S01]  /*6640*/  SEL R7, R7, RZ, P0 ;  /* 0x000000ff07077207 */ /* 0x000fe20000000000 */
[----:B------:R0:W-:Y:S01]  /*6650*/  UTMALDG.3D [UR8], [UR6], desc[UR14] ;  /* 0x00000e08060075b4 */ /* 0x0001e20008011000 */
[----:B------:R-:W-:Y:S01]  /*6660*/  LOP3.LUT R5, R5, R14, RZ, 0x3c, !PT ;  /* 0x0000000e05057212 */ /* 0x000fe200078e3cff */
[----:B0-----:R-:W-:Y:S01]  /*6670*/  UMOV UR11, UR20 ;  /* 0x00000014000b7c82 */ /* 0x001fe20008000000 */
[----:B------:R-:W-:Y:S02]  /*6680*/  UMOV UR8, UR5 ;  /* 0x0000000500087c82 */ /* 0x000fe40008000000 */
[----:B------:R0:W-:Y:S02]  /*6690*/  UTMALDG.3D.MULTICAST [UR8], [UR26], UR21, desc[UR14] ;  /* 0x00000e081a0073b4 */ /* 0x0001e40008011815 */
[----:B0-----:R-:W-:Y:S05]  /*66a0*/  @P1 BRA `(.L_x_179) ;  /* 0xfffffffc00441947 */ /* 0x001fea000383ffff */
.L_x_176:
[----:B------:R-:W-:Y:S05]  /*66b0*/  BSYNC B1 ;  /* 0x0000000000017941 */ /* 0x000fea0003800000 */
.L_x_175:
[----:B------:R-:W-:Y:S01]  /*66c0*/  LOP3.LUT P1, RZ, R9, 0xff, RZ, 0xc0, !PT ;  /* 0x000000ff09ff7812 */ /* 0x000fe2000782c0ff */
[C---:B------:R-:W-:Y:S01]  /*66d0*/  IMAD.IADD R6, R10.reuse, 0x1, R3 ;  /* 0x000000010a067824 */ /* 0x040fe200078e0203 */
[----:B------:R-:W-:Y:S01]  /*66e0*/  ULDC.64 UR6, c[0x0][0x650] ;  /* 0x0001940000067ab9 */ /* 0x000fe20000000a00 */
[----:B------:R-:W-:Y:S01]  /*66f0*/  ISETP.GE.U32.AND P2, PT, R10, 0x16, PT ;  /* 0x000000160a00780c */ /* 0x000fe20003f46070 */
[----:B------:R-:W-:Y:S01]  /*6700*/  BSSY B1, `(.L_x_180) ;  /* 0x000006c000017945 */ /* 0x000fe20003800000 */
[----:B------:R-:W-:Y:S01]  /*6710*/  IMAD.MOV.U32 R21, RZ, RZ, -0x1 ;  /* 0xffffffffff157424 */ /* 0x000fe200078e00ff */
[----:B------:R-:W-:Y:S01]  /*6720*/  ISETP.GT.U32.AND P0, PT, R6, 0x15, PT ;  /* 0x000000150600780c */ /* 0x000fe20003f04070 */
[----:B------:R-:W-:Y:S01]  /*6730*/  IMAD.MOV.U32 R20, RZ, RZ, -0x1 ;  /* 0xffffffffff147424 */ /* 0x000fe200078e00ff */
[----:B------:R-:W-:Y:S02]  /*6740*/  PRMT R9, RZ, 0x7610, R9 ;  /* 0x00007610ff097816 */ /* 0x000fe40000000009 */
[----:B------:R-:W-:-:S03]  /*6750*/  ISETP.LT.U32.AND P0, PT, R10, 0x16, P0 ;  /* 0x000000160a00780c */ /* 0x000fc60000701070 */
[----:B------:R-:W0:Y:S01]  /*6760*/  @P1 S2R R5, SR_CgaCtaId ;  /* 0x0000000000051919 */ /* 0x000e220000008800 */
[----:B------:R-:W-:-:S04]  /*6770*/  @P1 MOV R4, 0x400 ;  /* 0x0000040000041802 */ /* 0x000fc80000000f00 */
[----:B0-----:R-:W-:Y:S01]  /*6780*/  @P1 LEA R3, R5, R4, 0x18 ;  /* 0x0000000405031211 */ /* 0x001fe200078ec0ff */
[----:B------:R-:W-:-:S03]  /*6790*/  IMAD.WIDE.U32 R4, R6, -0x45d1745d, RZ ;  /* 0xba2e8ba306047825 */ /* 0x000fc600078e00ff */
[----:B------:R0:W-:Y:S01]  /*67a0*/  @P1 SYNCS.ARRIVE.TRANS64.A1T0 RZ, [R3+URZ+0x178], RZ ;  /* 0x000178ff03ff19a7 */ /* 0x0001e2000810003f */
[----:B------:R-:W-:Y:S02]  /*67b0*/  IADD3 R16, P1, R16, UR22, RZ ;  /* 0x0000001610107c10 */ /* 0x000fe4000ff3e0ff */
[----:B------:R-:W-:Y:S02]  /*67c0*/  SHF.R.U32.HI R5, RZ, 0x4, R5 ;  /* 0x00000004ff057819 */ /* 0x000fe40000011605 */
[----:B------:R-:W-:Y:S02]  /*67d0*/  IADD3.X R17, R17, UR13, RZ, P1, !PT ;  /* 0x0000000d11117c10 */ /* 0x000fe40008ffe4ff */
[----:B------:R-:W-:Y:S02]  /*67e0*/  PRMT R4, RZ, 0x7610, R4 ;  /* 0x00007610ff047816 */ /* 0x000fe40000000004 */
[----:B0-----:R-:W-:Y:S02]  /*67f0*/  SEL R3, RZ, 0x1, !P0 ;  /* 0x00000001ff037807 */ /* 0x001fe40004000000 */
[----:B------:R-:W-:-:S02]  /*6800*/  ISETP.GE.U32.AND P0, PT, R16, UR6, PT ;  /* 0x0000000610007c0c */ /* 0x000fc4000bf06070 */
[----:B------:R-:W-:Y:S01]  /*6810*/  LOP3.LUT R0, R0, R3, RZ, 0x3c, !PT ;  /* 0x0000000300007212 */ /* 0x000fe200078e3cff */
[----:B------:R-:W-:Y:S01]  /*6820*/  IMAD R3, R5, -0x16, R6 ;  /* 0xffffffea05037824 */ /* 0x000fe200078e0206 */
[----:B------:R-:W-:Y:S01]  /*6830*/  ISETP.GE.U32.AND.EX P0, PT, R17, UR7, PT, P0 ;  /* 0x0000000711007c0c */ /* 0x000fe2000bf06100 */
[----:B------:R-:W-:Y:S01]  /*6840*/  IMAD.MOV.U32 R6, RZ, RZ, -0x1 ;  /* 0xffffffffff067424 */ /* 0x000fe200078e00ff */
[----:B------:R-:W-:-:S11]  /*6850*/  @P2 LOP3.LUT R0, R0, 0x1, R5, 0x78, !PT ;  /* 0x0000000100002812 */ /* 0x000fd600078e7805 */
[----:B------:R-:W-:Y:S05]  /*6860*/  @P0 BRA `(.L_x_181) ;  /* 0x0000000400540947 */ /* 0x000fea0003800000 */
[----:B------:R-:W0:Y:S01]  /*6870*/  S2R R15, SR_CTAID.X ;  /* 0x00000000000f7919 */ /* 0x000e220000002500 */
[----:B------:R-:W-:Y:S01]  /*6880*/  ULDC.64 UR6, c[0x0][0x628] ;  /* 0x00018a0000067ab9 */ /* 0x000fe20000000a00 */
[----:B------:R-:W-:Y:S01]  /*6890*/  ULDC UR8, c[0x0][0x630] ;  /* 0x00018c0000087ab9 */ /* 0x000fe20000000800 */
[----:B------:R-:W-:Y:S01]  /*68a0*/  ISETP.NE.U32.AND P0, PT, RZ, UR6, PT ;  /* 0x00000006ff007c0c */ /* 0x000fe2000bf05070 */
[----:B------:R-:W1:Y:S01]  /*68b0*/  S2R R20, SR_CTAID.Y ;  /* 0x0000000000147919 */ /* 0x000e620000002600 */
[----:B------:R-:W-:Y:S01]  /*68c0*/  ULDC UR9, c[0x0][0x150] ;  /* 0x0000540000097ab9 */ /* 0x000fe20000000800 */
[----:B------:R-:W-:Y:S01]  /*68d0*/  IMAD.MOV.U32 R4, RZ, RZ, R16 ;  /* 0x000000ffff047224 */ /* 0x000fe200078e0010 */
[----:B------:R-:W-:Y:S01]  /*68e0*/  ISETP.NE.AND.EX P0, PT, RZ, UR7, PT, P0 ;  /* 0x00000007ff007c0c */ /* 0x000fe2000bf05300 */
[----:B------:R-:W-:Y:S01]  /*68f0*/  IMAD.MOV.U32 R5, RZ, RZ, R17 ;  /* 0x000000ffff057224 */ /* 0x000fe200078e0011 */
[----:B0-----:R-:W-:-:S11]  /*6900*/  I2FP.F32.U32 R22, R15 ;  /* 0x0000000f00167245 */ /* 0x001fd60000201000 */
[----:B------:R-:W-:Y:S05]  /*6910*/  @!P0 BRA `(.L_x_182) ;  /* 0x0000000000288947 */ /* 0x000fea0003800000 */
[----:B------:R-:W-:Y:S02]  /*6920*/  ULDC UR5, c[0x0][0x634] ;  /* 0x00018d0000057ab9 */ /* 0x000fe40000000800 */
[----:B------:R-:W-:-:S05]  /*6930*/  IADD3 R5, P0, R16, UR5, RZ ;  /* 0x0000000510057c10 */ /* 0x000fca000ff1e0ff */
[----:B------:R-:W-:-:S04]  /*6940*/  IMAD.X R21, RZ, RZ, R17, P0 ;  /* 0x000000ffff157224 */ /* 0x000fc800000e0611 */
[----:B------:R-:W-:-:S04]  /*6950*/  IMAD.WIDE.U32 R6, R21, UR6, RZ ;  /* 0x0000000615067c25 */ /* 0x000fc8000f8e00ff */
[----:B------:R-:W-:-:S04]  /*6960*/  IMAD.WIDE.U32 R6, P0, R5, UR7, R6 ;  /* 0x0000000705067c25 */ /* 0x000fc8000f800006 */
[----:B------:R-:W-:-:S04]  /*6970*/  IMAD.WIDE.U32 R4, R5, UR6, RZ ;  /* 0x0000000605047c25 */ /* 0x000fc8000f8e00ff */
[----:B------:R-:W-:Y:S01]  /*6980*/  IMAD.MOV.U32 R4, RZ, RZ, R7 ;  /* 0x000000ffff047224 */ /* 0x000fe200078e0007 */
[----:B------:R-:W-:Y:S01]  /*6990*/  IADD3 RZ, P1, R5, R6, RZ ;  /* 0x0000000605ff7210 */ /* 0x000fe20007f3e0ff */
[----:B------:R-:W-:-:S04]  /*69a0*/  IMAD.X R5, RZ, RZ, RZ, P0 ;  /* 0x000000ffff057224 */ /* 0x000fc800000e06ff */
[----:B------:R-:W-:-:S08]  /*69b0*/  IMAD.WIDE.U32.X R4, R21, UR7, R4, P1 ;  /* 0x0000000715047c25 */ /* 0x000fd000088e0404 */
.L_x_182:
[--C-:B------:R-:W-:Y:S01]  /*69c0*/  SHF.R.U64 R14, R4, UR8, R5.reuse ;  /* 0x00000008040e7c19 */ /* 0x100fe20008001205 */
[----:B------:R-:W-:Y:S01]  /*69d0*/  FMUL R22, R22, UR9 ;  /* 0x0000000916167c20 */ /* 0x000fe20008400000 */
[----:B------:R-:W-:Y:S01]  /*69e0*/  SHF.R.U32.HI R4, RZ, UR8, R5 ;  /* 0x00000008ff047c19 */ /* 0x000fe20008011605 */
[----:B------:R-:W0:Y:S01]  /*69f0*/  LDC R6, c[0x0][0x144] ;  /* 0x00005100ff067b82 */ /* 0x000e220000000800 */
[----:B------:R-:W-:Y:S01]  /*6a00*/  IADD3 R5, P0, RZ, -R14, RZ ;  /* 0x8000000eff057210 */ /* 0x000fe20007f1e0ff */
[----:B------:R-:W-:Y:S01]  /*6a10*/  ULDC UR5, c[0x0][0x154] ;  /* 0x0000550000057ab9 */ /* 0x000fe20000000800 */
[----:B-1----:R-:W-:Y:S01]  /*6a20*/  I2FP.F32.U32 R7, R20 ;  /* 0x0000001400077245 */ /* 0x002fe20000201000 */
[----:B------:R-:W1:Y:S01]  /*6a30*/  F2I.U32.TRUNC.NTZ R22, R22 ;  /* 0x0000001600167305 */ /* 0x000e62000020f000 */
[----:B------:R-:W-:Y:S01]  /*6a40*/  ULDC.64 UR6, c[0x0][0x620] ;  /* 0x0001880000067ab9 */ /* 0x000fe20000000a00 */
[----:B------:R-:W-:Y:S01]  /*6a50*/  IMAD.X R4, RZ, RZ, ~R4, P0 ;  /* 0x000000ffff047224 */ /* 0x000fe200000e0e04 */
[----:B------:R-:W-:Y:S01]  /*6a60*/  ISETP.NE.AND P2, PT, R2, 0x1, PT ;  /* 0x000000010200780c */ /* 0x000fe20003f45270 */
[----:B------:R-:W-:Y:S01]  /*6a70*/  FMUL R23, R7, UR5 ;  /* 0x0000000507177c20 */ /* 0x000fe20008400000 */
[----:B------:R-:W2:Y:S01]  /*6a80*/  LDC R25, c[0x0][0x148] ;  /* 0x00005200ff197b82 */ /* 0x000ea20000000800 */
[----:B------:R-:W-:Y:S01]  /*6a90*/  IMAD R4, R4, UR6, RZ ;  /* 0x0000000604047c24 */ /* 0x000fe2000f8e02ff */
[----:B------:R-:W-:-:S03]  /*6aa0*/  ULDC UR5, c[0x0][0x618] ;  /* 0x0001860000057ab9 */ /* 0x000fc60000000800 */
[----:B------:R-:W3:Y:S01]  /*6ab0*/  F2I.U32.TRUNC.NTZ R23, R23 ;  /* 0x0000001700177305 */ /* 0x000ee2000020f000 */
[C---:B------:R-:W-:Y:S02]  /*6ac0*/  IMAD R7, R5.reuse, UR7, R4 ;  /* 0x0000000705077c24 */ /* 0x040fe4000f8e0204 */
[----:B------:R-:W-:Y:S01]  /*6ad0*/  IMAD.WIDE.U32 R4, R5, UR6, R16 ;  /* 0x0000000605047c25 */ /* 0x000fe2000f8e0010 */
[----:B------:R-:W-:Y:S02]  /*6ae0*/  ULDC.64 UR6, c[0x0][0x640] ;  /* 0x0001900000067ab9 */ /* 0x000fe40000000a00 */
[----:B------:R-:W-:Y:S01]  /*6af0*/  ISETP.NE.U32.AND P0, PT, RZ, UR6, PT ;  /* 0x00000006ff007c0c */ /* 0x000fe2000bf05070 */
[----:B------:R-:W-:Y:S02]  /*6b00*/  IMAD.IADD R5, R5, 0x1, R7 ;  /* 0x0000000105057824 */ /* 0x000fe400078e0207 */
[----:B-1----:R-:W-:Y:S01]  /*6b10*/  IMAD.MOV R22, RZ, RZ, -R22 ;  /* 0x000000ffff167224 */ /* 0x002fe200078e0a16 */
[----:B------:R-:W-:-:S02]  /*6b20*/  ISETP.NE.AND.EX P0, PT, RZ, UR7, PT, P0 ;  /* 0x00000007ff007c0c */ /* 0x000fc4000bf05300 */
[----:B------:R-:W-:Y:S01]  /*6b30*/  SHF.R.U64 R21, R4, UR5, R5 ;  /* 0x0000000504157c19 */ /* 0x000fe20008001205 */
[----:B0-----:R-:W-:Y:S01]  /*6b40*/  IMAD R15, R6, R22, R15 ;  /* 0x00000016060f7224 */ /* 0x001fe200078e020f */
[----:B------:R-:W-:Y:S01]  /*6b50*/  SHF.R.U32.HI R4, RZ, UR5, R5 ;  /* 0x00000005ff047c19 */ /* 0x000fe20008011605 */
[----:B------:R-:W-:Y:S01]  /*6b60*/  ULDC UR5, c[0x0][0x608] ;  /* 0x0001820000057ab9 */ /* 0x000fe20000000800 */
[----:B---3--:R-:W-:Y:S02]  /*6b70*/  IMAD.MOV R6, RZ, RZ, -R23 ;  /* 0x000000ffff067224 */ /* 0x008fe400078e0a17 */
[--C-:B------:R-:W-:Y:S02]  /*6b80*/  SHF.R.U64 R22, R21, UR5, R4.reuse ;  /* 0x0000000515167c19 */ /* 0x100fe40008001204 */
[----:B------:R-:W-:Y:S01]  /*6b90*/  SHF.R.U32.HI R5, RZ, UR5, R4 ;  /* 0x00000005ff057c19 */ /* 0x000fe20008011604 */
[----:B------:R-:W-:Y:S01]  /*6ba0*/  ULDC UR5, c[0x0][0x658] ;  /* 0x0001960000057ab9 */ /* 0x000fe20000000800 */
[----:B--2---:R-:W-:-:S02]  /*6bb0*/  @P2 IMAD R15, R25, R6, R20 ;  /* 0x00000006190f2224 */ /* 0x004fc400078e0214 */
[--C-:B------:R-:W-:Y:S02]  /*6bc0*/  SHF.R.U64 R20, R22, UR5, R5.reuse ;  /* 0x0000000516147c19 */ /* 0x100fe40008001205 */
[----:B------:R-:W-:-:S03]  /*6bd0*/  SHF.R.U32.HI R23, RZ, UR5, R5 ;  /* 0x00000005ff177c19 */ /* 0x000fc60008011605 */
[----:B------:R-:W-:Y:S02]  /*6be0*/  IMAD.MOV.U32 R6, RZ, RZ, R20 ;  /* 0x000000ffff067224 */ /* 0x000fe400078e0014 */
[----:B------:R-:W-:Y:S01]  /*6bf0*/  IMAD.MOV.U32 R5, RZ, RZ, R23 ;  /* 0x000000ffff057224 */ /* 0x000fe200078e0017 */
[----:B------:R-:W-:Y:S06]  /*6c00*/  @!P0 BRA `(.L_x_183) ;  /* 0x00000000002c8947 */ /* 0x000fec0003800000 */
        /* <DEDUP_REMOVED lines=9> */
[----:B------:R-:W-:-:S04]  /*6ca0*/  IMAD.WIDE.U32.X R4, R23, UR7, R4, P1 ;  /* 0x0000000717047c25 */ /* 0x000fc800088e0404 */
[----:B------:R-:W-:-:S07]  /*6cb0*/  IMAD.MOV.U32 R6, RZ, RZ, R4 ;  /* 0x000000ffff067224 */ /* 0x000fce00078e0004 */
.L_x_183:
[----:B------:R-:W-:Y:S01]  /*6cc0*/  ULDC UR5, c[0x0][0x648] ;  /* 0x0001920000057ab9 */ /* 0x000fe20000000800 */
[----:B------:R-:W-:Y:S01]  /*6cd0*/  LOP3.LUT R4, R22, UR17, RZ, 0xc0, !PT ;  /* 0x0000001116047c12 */ /* 0x000fe2000f8ec0ff */
[----:B------:R-:W-:Y:S01]  /*6ce0*/  ULDC UR6, c[0x0][0x610] ;  /* 0x0001840000067ab9 */ /* 0x000fe20000000800 */
[----:B------:R-:W-:Y:S01]  /*6cf0*/  SHF.R.U64 R5, R6, UR5, R5 ;  /* 0x0000000506057c19 */ /* 0x000fe20008001205 */
[----:B------:R-:W-:Y:S01]  /*6d00*/  ULDC UR5, c[0x0][0x638] ;  /* 0x00018e0000057ab9 */ /* 0x000fe20000000800 */
[----:B------:R-:W-:-:S03]  /*6d10*/  LOP3.LUT R21, R21, UR4, RZ, 0xc0, !PT ;  /* 0x0000000415157c12 */ /* 0x000fc6000f8ec0ff */
[----:B------:R-:W-:Y:S02]  /*6d20*/  IMAD.MOV R7, RZ, RZ, -R5 ;  /* 0x000000ffff077224 */ /* 0x000fe400078e0a05 */
[----:B------:R-:W-:Y:S02]  /*6d30*/  IMAD R4, R5, UR18, R4 ;  /* 0x0000001205047c24 */ /* 0x000fe4000f8e0204 */
[----:B------:R-:W-:Y:S01]  /*6d40*/  IMAD R20, R7, UR5, R20 ;  /* 0x0000000507147c24 */ /* 0x000fe2000f8e0214 */
[----:B------:R-:W-:Y:S01]  /*6d50*/  ULDC UR5, c[0x0][0x600] ;  /* 0x0001800000057ab9 */ /* 0x000fe20000000800 */
[----:B------:R-:W-:Y:S02]  /*6d60*/  IMAD R15, R4, UR6, R15 ;  /* 0x00000006040f7c24 */ /* 0x000fe4000f8e020f */
[----:B------:R-:W-:Y:S02]  /*6d70*/  IMAD R6, R20, UR5, R21 ;  /* 0x0000000514067c24 */ /* 0x000fe4000f8e0215 */
[----:B------:R-:W-:-:S03]  /*6d80*/  IMAD.MOV.U32 R4, RZ, RZ, 0x1 ;  /* 0x00000001ff047424 */ /* 0x000fc600078e00ff */
[----:B------:R-:W-:Y:S02]  /*6d90*/  SEL R20, R6, R15, !P2 ;  /* 0x0000000f06147207 */ /* 0x000fe40005000000 */
[----:B------:R-:W-:Y:S01]  /*6da0*/  SEL R21, R15, R6, !P2 ;  /* 0x000000060f157207 */ /* 0x000fe20005000000 */
[----:B------:R-:W-:-:S07]  /*6db0*/  IMAD.MOV.U32 R6, RZ, RZ, R14 ;  /* 0x000000ffff067224 */ /* 0x000fce00078e000e */
.L_x_181:
[----:B------:R-:W-:Y:S05]  /*6dc0*/  BSYNC B1 ;  /* 0x0000000000017941 */ /* 0x000fea0003800000 */
.L_x_180:
[----:B------:R-:W-:-:S13]  /*6dd0*/  LOP3.LUT P0, RZ, R4, 0xff, RZ, 0xc0, !PT ;  /* 0x000000ff04ff7812 */ /* 0x000fda000780c0ff */
[----:B------:R-:W-:Y:S05]  /*6de0*/  @P0 BRA `(.L_x_184) ;  /* 0xfffffff400400947 */ /* 0x000fea000383ffff */
[----:B------:R-:W-:Y:S05]  /*6df0*/  BSYNC B0 ;  /* 0x0000000000007941 */ /* 0x000fea0003800000 */
.L_x_173:
[----:B------:R-:W-:-:S03]  /*6e00*/  UMOV UR5, 0xffffffff ;  /* 0xffffffff00057882 */ /* 0x000fc60000000000 */
[----:B------:R-:W-:Y:S05]  /*6e10*/  BRA.DIV UR5, `(.L_x_185) ;  /* 0x0000000e059c7947 */ /* 0x000fea000b800000 */
[----:B------:R-:W-:-:S13]  /*6e20*/  ELECT P6, URZ, PT ;  /* 0x00000000003f782f */ /* 0x000fda00038c0000 */
.L_x_217:
[----:B------:R-:W-:Y:S04]  /*6e30*/  BSSY B0, `(.L_x_186) ;  /* 0x00000cd000007945 */ /* 0x000fe80003800000 */
[----:B------:R-:W-:Y:S05]  /*6e40*/  @!P6 BRA `(.L_x_187) ;  /* 0x0000000c002ce947 */ /* 0x000fea0003800000 */
[----:B------:R-:W-:-:S04]  /*6e50*/  LOP3.LUT R19, R19, 0x2, RZ, 0xfc, !PT ;  /* 0x0000000213137812 */ /* 0x000fc800078efcff */
[----:B------:R-:W-:-:S13]  /*6e60*/  ISETP.NE.AND P0, PT, R19, 0x3, PT ;  /* 0x000000031300780c */ /* 0x000fda0003f05270 */
[----:B------:R-:W-:Y:S05]  /*6e70*/  @!P0 BRA `(.L_x_188) ;  /* 0x0000000000048947 */ /* 0x000fea0003800000 */
[----:B------:R-:W-:Y:S01]  /*6e80*/  BPT.TRAP 0x1 ;  /* 0x000000040000795c */ /* 0x000fe20000300000 */
.L_x_188:
[----:B------:R-:W0:Y:S01]  /*6e90*/  S2R R5, SR_CgaCtaId ;  /* 0x0000000000057919 */ /* 0x000e220000008800 */
[----:B------:R-:W-:Y:S02]  /*6ea0*/  MOV R2, 0x400 ;  /* 0x0000040000027802 */ /* 0x000fe40000000f00 */
[----:B------:R-:W-:Y:S02]  /*6eb0*/  SHF.L.U32 R4, R0, 0x1f, RZ ;  /* 0x0000001f00047819 */ /* 0x000fe400000006ff */
[----:B0-----:R-:W-:-:S05]  /*6ec0*/  LEA R2, R5, R2, 0x18 ;  /* 0x0000000205027211 */ /* 0x001fca00078ec0ff */
[----:B------:R-:W-:-:S04]  /*6ed0*/  VIADD R2, R2, 0xb0 ;  /* 0x000000b002027836 */ /* 0x000fc80000000000 */
[C---:B------:R-:W-:Y:S02]  /*6ee0*/  IMAD R7, R3.reuse, 0x8, R2 ;  /* 0x0000000803077824 */ /* 0x040fe400078e0202 */
[----:B------:R-:W-:Y:S02]  /*6ef0*/  VIADD R3, R3, 0x1 ;  /* 0x0000000103037836 */ /* 0x000fe40000000000 */
[----:B------:R-:W0:Y:S03]  /*6f00*/  SYNCS.PHASECHK.TRANS64.TRYWAIT P0, [R7+URZ], R4 ;  /* 0x00000004070075a7 */ /* 0x000e26000800017f */
[----:B------:R-:W-:-:S04]  /*6f10*/  ISETP.NE.AND P1, PT, R3, 0x16, PT ;  /* 0x000000160300780c */ /* 0x000fc80003f25270 */
[----:B------:R-:W-:Y:S02]  /*6f20*/  SEL R5, RZ, 0x1, P1 ;  /* 0x00000001ff057807 */ /* 0x000fe40000800000 */
[----:B------:R-:W-:Y:S02]  /*6f30*/  SEL R3, R3, RZ, P1 ;  /* 0x000000ff03037207 */ /* 0x000fe40000800000 */
[----:B------:R-:W-:-:S03]  /*6f40*/  LOP3.LUT R6, R0, R5, RZ, 0x3c, !PT ;  /* 0x0000000500067212 */ /* 0x000fc600078e3cff */
[----:B------:R-:W-:Y:S01]  /*6f50*/  IMAD R8, R3, 0x8, R2 ;  /* 0x0000000803087824 */ /* 0x000fe200078e0202 */
[----:B------:R-:W-:Y:S01]  /*6f60*/  SHF.L.U32 R5, R6, 0x1f, RZ ;  /* 0x0000001f06057819 */ /* 0x000fe200000006ff */
[----:B0-----:R-:W-:Y:S06]  /*6f70*/  @!P0 BRA `(.L_x_189) ;  /* 0x0000000c00648947 */ /* 0x001fec0003800000 */
.L_x_218:
[----:B------:R-:W1:Y:S01]  /*6f80*/  SYNCS.PHASECHK.TRANS64.TRYWAIT P0, [R8+URZ], R5 ;  /* 0x00000005080075a7 */ /* 0x000e62000800017f */
[----:B------:R-:W-:-:S05]  /*6f90*/  VIADD R0, R3, 0x1 ;  /* 0x0000000103007836 */ /* 0x000fca0000000000 */
[----:B------:R-:W-:-:S04]  /*6fa0*/  ISETP.NE.AND P1, PT, R0, 0x16, PT ;  /* 0x000000160000780c */ /* 0x000fc80003f25270 */
[----:B------:R-:W-:Y:S02]  /*6fb0*/  SEL R3, RZ, 0x1, P1 ;  /* 0x00000001ff037807 */ /* 0x000fe40000800000 */
[----:B0-----:R-:W-:Y:S02]  /*6fc0*/  SEL R7, R0, RZ, P1 ;  /* 0x000000ff00077207 */ /* 0x001fe40000800000 */
[----:B------:R-:W-:-:S03]  /*6fd0*/  LOP3.LUT R6, R6, R3, RZ, 0x3c, !PT ;  /* 0x0000000306067212 */ /* 0x000fc600078e3cff */
[----:B------:R-:W-:Y:S01]  /*6fe0*/  IMAD R9, R7, 0x8, R2 ;  /* 0x0000000807097824 */ /* 0x000fe200078e0202 */
[----:B------:R-:W-:Y:S01]  /*6ff0*/  SHF.L.U32 R4, R6, 0x1f, RZ ;  /* 0x0000001f06047819 */ /* 0x000fe200000006ff */
[----:B-1----:R-:W-:Y:S06]  /*7000*/  @!P0 BRA `(.L_x_190) ;  /* 0x0000000c00548947 */ /* 0x002fec0003800000 */
.L_x_219:
[----:B------:R-:W1:Y:S01]  /*7010*/  SYNCS.PHASECHK.TRANS64.TRYWAIT P0, [R9+URZ], R4 ;  /* 0x00000004090075a7 */ /* 0x000e62000800017f */
[----:B------:R-:W-:-:S05]  /*7020*/  VIADD R0, R7, 0x1 ;  /* 0x0000000107007836 */ /* 0x000fca0000000000 */
[----:B------:R-:W-:-:S04]  /*7030*/  ISETP.NE.AND P1, PT, R0, 0x16, PT ;  /* 0x000000160000780c */ /* 0x000fc80003f25270 */
[----:B------:R-:W-:Y:S02]  /*7040*/  SEL R3, RZ, 0x1, P1 ;  /* 0x00000001ff037807 */ /* 0x000fe40000800000 */
[----:B------:R-:W-:Y:S02]  /*7050*/  SEL R7, R0, RZ, P1 ;  /* 0x000000ff00077207 */ /* 0x000fe40000800000 */
[----:B------:R-:W-:-:S03]  /*7060*/  LOP3.LUT R6, R6, R3, RZ, 0x3c, !PT ;  /* 0x0000000306067212 */ /* 0x000fc600078e3cff */
[----:B0-----:R-:W-:Y:S01]  /*7070*/  IMAD R8, R7, 0x8, R2 ;  /* 0x0000000807087824 */ /* 0x001fe200078e0202 */
[----:B------:R-:W-:Y:S01]  /*7080*/  SHF.L.U32 R5, R6, 0x1f, RZ ;  /* 0x0000001f06057819 */ /* 0x000fe200000006ff */
[----:B-1----:R-:W-:Y:S06]  /*7090*/  @!P0 BRA `(.L_x_191) ;  /* 0x0000000c00448947 */ /* 0x002fec0003800000 */
.L_x_220:
        /* <DEDUP_REMOVED lines=9> */
.L_x_221:
        /* <DEDUP_REMOVED lines=9> */
.L_x_222:
        /* <DEDUP_REMOVED lines=9> */
.L_x_223:
        /* <DEDUP_REMOVED lines=9> */
.L_x_224:
        /* <DEDUP_REMOVED lines=9> */
.L_x_225:
        /* <DEDUP_REMOVED lines=9> */
.L_x_226:
        /* <DEDUP_REMOVED lines=9> */
.L_x_227:
        /* <DEDUP_REMOVED lines=9> */
.L_x_228:
        /* <DEDUP_REMOVED lines=9> */
.L_x_229:
        /* <DEDUP_REMOVED lines=9> */
.L_x_230:
        /* <DEDUP_REMOVED lines=9> */
.L_x_231:
        /* <DEDUP_REMOVED lines=9> */
.L_x_232:
        /* <DEDUP_REMOVED lines=9> */
.L_x_233:
        /* <DEDUP_REMOVED lines=9> */
.L_x_234:
        /* <DEDUP_REMOVED lines=9> */
.L_x_235:
        /* <DEDUP_REMOVED lines=9> */
.L_x_236:
[----:B------:R-:W1:Y:S01]  /*79a0*/  SYNCS.PHASECHK.TRANS64.TRYWAIT P0, [R8+URZ], R5 ;  /* 0x00000005080075a7 */ /* 0x000e62000800017f */
[----:B------:R-:W-:-:S05]  /*79b0*/  VIADD R0, R7, 0x1 ;  /* 0x0000000107007836 */ /* 0x000fca0000000000 */
[----:B------:R-:W-:-:S04]  /*79c0*/  ISETP.NE.AND P1, PT, R0, 0x16, PT ;  /* 0x000000160000780c */ /* 0x000fc80003f25270 */
[----:B------:R-:W-:Y:S02]  /*79d0*/  SEL R3, RZ, 0x1, P1 ;  /* 0x00000001ff037807 */ /* 0x000fe40000800000 */
[----:B------:R-:W-:Y:S02]  /*79e0*/  SEL R7, R0, RZ, P1 ;  /* 0x000000ff00077207 */ /* 0x000fe40000800000 */
[----:B0-----:R-:W-:-:S03]  /*79f0*/  LOP3.LUT R9, R6, R3, RZ, 0x3c, !PT ;  /* 0x0000000306097212 */ /* 0x001fc600078e3cff */
[----:B------:R-:W-:Y:S01]  /*7a00*/  IMAD R11, R7, 0x8, R2 ;  /* 0x00000008070b7824 */ /* 0x000fe200078e0202 */
[----:B------:R-:W-:Y:S01]  /*7a10*/  SHF.L.U32 R6, R9, 0x1f, RZ ;  /* 0x0000001f09067819 */ /* 0x000fe200000006ff */
[----:B-1----:R-:W-:Y:S06]  /*7a20*/  @!P0 BRA `(.L_x_208) ;  /* 0x0000000800348947 */ /* 0x002fec0003800000 */
.L_x_237:
[----:B------:R-:W1:Y:S01]  /*7a30*/  SYNCS.PHASECHK.TRANS64.TRYWAIT P0, [R11+URZ], R6 ;  /* 0x000000060b0075a7 */ /* 0x000e62000800017f */
[----:B------:R-:W-:-:S05]  /*7a40*/  VIADD R0, R7, 0x1 ;  /* 0x0000000107007836 */ /* 0x000fca0000000000 */
[----:B------:R-:W-:-:S04]  /*7a50*/  ISETP.NE.AND P1, PT, R0, 0x16, PT ;  /* 0x000000160000780c */ /* 0x000fc80003f25270 */
[----:B------:R-:W-:Y:S02]  /*7a60*/  SEL R4, RZ, 0x1, P1 ;  /* 0x00000001ff047807 */ /* 0x000fe40000800000 */
[----:B------:R-:W-:Y:S02]  /*7a70*/  SEL R3, R0, RZ, P1 ;  /* 0x000000ff00037207 */ /* 0x000fe40000800000 */
[----:B------:R-:W-:Y:S01]  /*7a80*/  LOP3.LUT R0, R9, R4, RZ, 0x3c, !PT ;  /* 0x0000000409007212 */ /* 0x000fe200078e3cff */
[----:B-1----:R-:W-:Y:S06]  /*7a90*/  @!P0 BRA `(.L_x_209) ;  /* 0x00000008002c8947 */ /* 0x002fec0003800000 */
.L_x_238:
[----:B------:R-:W-:Y:S01]  /*7aa0*/  IMAD R3, R3, 0x8, R2 ;  /* 0x0000000803037824 */ /* 0x000fe200078e0202 */
[----:B------:R-:W-:-:S07]  /*7ab0*/  SHF.L.U32 R0, R0, 0x1f, RZ ;  /* 0x0000001f00007819 */ /* 0x000fce00000006ff */
.L_x_210:
[----:B--2---:R2:W3:Y:S02]  /*7ac0*/  SYNCS.PHASECHK.TRANS64.TRYWAIT P0, [R3+URZ], R0 ;  /* 0x00000000030075a7 */ /* 0x0044e4000800017f */
[----:B---3--:R-:W-:Y:S05]  /*7ad0*/  @!P0 NANOSLEEP.SYNCS 0x989680 ;  /* 0x009896800000895d */ /* 0x008fea0003900000 */
[----:B------:R-:W3:Y:S02]  /*7ae0*/  @!P0 SYNCS.PHASECHK.TRANS64 P0, [R3+URZ], R0 ;  /* 0x00000000030085a7 */ /* 0x000ee4000800007f */
[----:B---3--:R-:W-:Y:S05]  /*7af0*/  @!P0 BRA `(.L_x_210) ;  /* 0xfffffffc00f08947 */ /* 0x008fea000383ffff */
.L_x_187:
[----:B------:R-:W-:Y:S05]  /*7b00*/  BSYNC B0 ;  /* 0x0000000000007941 */ /* 0x000fea0003800000 */
.L_x_186:
[----:B------:R-:W-:Y:S05]  /*7b10*/  EXIT ;  /* 0x000000000000794d */ /* 0x000fea0003800000 */
.L_x_22:
[----:B----4-:R4:W0:Y:S02]  /*7b20*/  SYNCS.PHASECHK.TRANS64.TRYWAIT P1, [R3+URZ], R0 ;  /* 0x00000000030075a7 */ /* 0x010824000802017f */
[----:B0-----:R-:W-:Y:S05]  /*7b30*/  @!P1 NANOSLEEP.SYNCS 0x989680 ;  /* 0x009896800000995d */ /* 0x001fea0003900000 */
[----:B------:R-:W0:Y:S02]  /*7b40*/  @!P1 SYNCS.PHASECHK.TRANS64 P1, [R3+URZ], R0 ;  /* 0x00000000030095a7 */ /* 0x000e24000802007f */
[----:B0-----:R-:W-:Y:S05]  /*7b50*/  @!P1 BRA `(.L_x_22) ;  /* 0xfffffffc00f09947 */ /* 0x001fea000383ffff */
[----:B------:R-:W-:Y:S05]  /*7b60*/  BRA `(.L_x_21) ;  /* 0xffffff9c00087947 */ /* 0x000fea000383ffff */
.L_x_27:
[----:B-1----:R1:W3:Y:S02]  /*7b70*/  SYNCS.PHASECHK.TRANS64.TRYWAIT P1, [R5+URZ], R4 ;  /* 0x00000004050075a7 */ /* 0x0022e4000802017f */
[----:B---3--:R-:W-:Y:S05]  /*7b80*/  @!P1 NANOSLEEP.SYNCS 0x989680 ;  /* 0x009896800000995d */ /* 0x008fea0003900000 */
[----:B------:R-:W3:Y:S02]  /*7b90*/  @!P1 SYNCS.PHASECHK.TRANS64 P1, [R5+URZ], R4 ;  /* 0x00000004050095a7 */ /* 0x000ee4000802007f */
[----:B---3--:R-:W-:Y:S05]  /*7ba0*/  @!P1 BRA `(.L_x_27) ;  /* 0xfffffffc00f09947 */ /* 0x008fea000383ffff */
[----:B------:R-:W-:Y:S05]  /*7bb0*/  BRA `(.L_x_26) ;  /* 0xffffff9c00b07947 */ /* 0x000fea000383ffff */
.L_x_174:
[----:B------:R-:W-:Y:S01]  /*7bc0*/  BSSY B1, `(.L_x_211) ;  /* 0x0000006000017945 */ /* 0x000fe20003800000 */
[----:B------:R-:W-:-:S07]  /*7bd0*/  IMAD.MOV.U32 R15, RZ, RZ, -0x1 ;  /* 0xffffffffff0f7424 */ /* 0x000fce00078e00ff */
[----:B------:R-:W-:Y:S05]  /*7be0*/  WARPSYNC.COLLECTIVE R15, `(.L_x_212) ;  /* 0x000000000f0c7348 */ /* 0x000fea0003c00000 */
[----:B------:R-:W-:Y:S02]  /*7bf0*/  ELECT P6, UR62, PT ;  /* 0x00000000003e782f */ /* 0x000fe400038c0000 */
[----:B------:R-:W-:Y:S01]  /*7c00*/  MOV R14, UR62 ;  /* 0x0000003e000e7c02 */ /* 0x000fe20008000f00 */
[----:B------:R-:W-:Y:S10]  /*7c10*/  ENDCOLLECTIVE ;  /* 0x000000000000791b */ /* 0x000ff40003800000 */
.L_x_212:
[----:B------:R-:W-:Y:S05]  /*7c20*/  BSYNC B1 ;  /* 0x0000000000017941 */ /* 0x000fea0003800000 */
.L_x_211:
[----:B------:R-:W-:Y:S05]  /*7c30*/  BRA `(.L_x_213) ;  /* 0xffffffe400b87947 */ /* 0x000fea000383ffff */
.L_x_177:
[----:B-1----:R1:W2:Y:S02]  /*7c40*/  SYNCS.PHASECHK.TRANS64.TRYWAIT P0, [R23+URZ+0xb0], R14 ;  /* 0x0000b00e170075a7 */ /* 0x0022a4000800017f */
[----:B--2---:R-:W-:Y:S05]  /*7c50*/  @!P0 NANOSLEEP.SYNCS 0x989680 ;  /* 0x009896800000895d */ /* 0x004fea0003900000 */
[----:B------:R-:W2:Y:S02]  /*7c60*/  @!P0 SYNCS.PHASECHK.TRANS64 P0, [R23+URZ+0xb0], R14 ;  /* 0x0000b00e170085a7 */ /* 0x000ea4000800007f */
[----:B--2---:R-:W-:Y:S05]  /*7c70*/  @!P0 BRA `(.L_x_177) ;  /* 0xfffffffc00f08947 */ /* 0x004fea000383ffff */
[----:B------:R-:W-:Y:S05]  /*7c80*/  BRA `(.L_x_214) ;  /* 0xffffffe400f07947 */ /* 0x000fea000383ffff */
.L_x_185:
[----:B------:R-:W-:Y:S01]  /*7c90*/  BSSY B0, `(.L_x_215) ;  /* 0x0000006000007945 */ /* 0x000fe20003800000 */
[----:B------:R-:W-:-:S07]  /*7ca0*/  IMAD.MOV.U32 R15, RZ, RZ, -0x1 ;  /* 0xffffffffff0f7424 */ /* 0x000fce00078e00ff */
[----:B------:R-:W-:Y:S05]  /*7cb0*/  WARPSYNC.COLLECTIVE R15, `(.L_x_216) ;  /* 0x000000000f0c7348 */ /* 0x000fea0003c00000 */
[----:B------:R-:W-:Y:S02]  /*7cc0*/  ELECT P6, UR62, PT ;  /* 0x00000000003e782f */ /* 0x000fe400038c0000 */
[----:B------:R-:W-:Y:S01]  /*7cd0*/  MOV R14, UR62 ;  /* 0x0000003e000e7c02 */ /* 0x000fe20008000f00 */
[----:B------:R-:W-:Y:S10]  /*7ce0*/  ENDCOLLECTIVE ;  /* 0x000000000000791b */ /* 0x000ff40003800000 */
.L_x_216:
[----:B------:R-:W-:Y:S05]  /*7cf0*/  BSYNC B0 ;  /* 0x0000000000007941 */ /* 0x000fea0003800000 */
.L_x_215:
[----:B------:R-:W-:Y:S05]  /*7d00*/  BRA `(.L_x_217) ;  /* 0xfffffff000487947 */ /* 0x000fea000383ffff */
.L_x_189:
[----:B0-----:R0:W1:Y:S02]  /*7d10*/  SYNCS.PHASECHK.TRANS64.TRYWAIT P0, [R7+URZ], R4 ;  /* 0x00000004070075a7 */ /* 0x001064000800017f */
[----:B-1----:R-:W-:Y:S05]  /*7d20*/  @!P0 NANOSLEEP.SYNCS 0x989680 ;  /* 0x009896800000895d */ /* 0x002fea0003900000 */
[----:B------:R-:W1:Y:S02]  /*7d30*/  @!P0 SYNCS.PHASECHK.TRANS64 P0, [R7+URZ], R4 ;  /* 0x00000004070085a7 */ /* 0x000e64000800007f */
[----:B-1----:R-:W-:Y:S05]  /*7d40*/  @!P0 BRA `(.L_x_189) ;  /* 0xfffffffc00f08947 */ /* 0x002fea000383ffff */
[----:B------:R-:W-:Y:S05]  /*7d50*/  BRA `(.L_x_218) ;  /* 0xfffffff000887947 */ /* 0x000fea000383ffff */
.L_x_190:
[----:B0-----:R0:W1:Y:S02]  /*7d60*/  SYNCS.PHASECHK.TRANS64.TRYWAIT P0, [R8+URZ], R5 ;  /* 0x00000005080075a7 */ /* 0x001064000800017f */
[----:B-1----:R-:W-:Y:S05]  /*7d70*/  @!P0 NANOSLEEP.SYNCS 0x989680 ;  /* 0x009896800000895d */ /* 0x002fea0003900000 */
[----:B------:R-:W1:Y:S02]  /*7d80*/  @!P0 SYNCS.PHASECHK.TRANS64 P0, [R8+URZ], R5 ;  /* 0x00000005080085a7 */ /* 0x000e64000800007f */
[----:B-1----:R-:W-:Y:S05]  /*7d90*/  @!P0 BRA `(.L_x_190) ;  /* 0xfffffffc00f08947 */ /* 0x002fea000383ffff */
[----:B------:R-:W-:Y:S05]  /*7da0*/  BRA `(.L_x_219) ;  /* 0xfffffff000987947 */ /* 0x000fea000383ffff */
.L_x_191:
[----:B0-----:R0:W1:Y:S02]  /*7db0*/  SYNCS.PHASECHK.TRANS64.TRYWAIT P0, [R9+URZ], R4 ;  /* 0x00000004090075a7 */ /* 0x001064000800017f */
[----:B-1----:R-:W-:Y:S05]  /*7dc0*/  @!P0 NANOSLEEP.SYNCS 0x989680 ;  /* 0x009896800000895d */ /* 0x002fea0003900000 */
[----:B------:R-:W1:Y:S02]  /*7dd0*/  @!P0 SYNCS.PHASECHK.TRANS64 P0, [R9+URZ], R4 ;  /* 0x00000004090085a7 */ /* 0x000e64000800007f */
[----:B-1----:R-:W-:Y:S05]  /*7de0*/  @!P0 BRA `(.L_x_191) ;  /* 0xfffffffc00f08947 */ /* 0x002fea000383ffff */
[----:B------:R-:W-:Y:S05]  /*7df0*/  BRA `(.L_x_220) ;  /* 0xfffffff000a87947 */ /* 0x000fea000383ffff */
.L_x_192:
[----:B0-----:R0:W1:Y:S02]  /*7e00*/  SYNCS.PHASECHK.TRANS64.TRYWAIT P0, [R8+URZ], R5 ;  /* 0x00000005080075a7 */ /* 0x001064000800017f */
[----:B-1----:R-:W-:Y:S05]  /*7e10*/  @!P0 NANOSLEEP.SYNCS 0x989680 ;  /* 0x009896800000895d */ /* 0x002fea0003900000 */
[----:B------:R-:W1:Y:S02]  /*7e20*/  @!P0 SYNCS.PHASECHK.TRANS64 P0, [R8+URZ], R5 ;  /* 0x00000005080085a7 */ /* 0x000e64000800007f */
[----:B-1----:R-:W-:Y:S05]  /*7e30*/  @!P0 BRA `(.L_x_192) ;  /* 0xfffffffc00f08947 */ /* 0x002fea000383ffff */
[----:B------:R-:W-:Y:S05]  /*7e40*/  BRA `(.L_x_221) ;  /* 0xfffffff000b87947 */ /* 0x000fea000383ffff */
.L_x_193:
[----:B0-----:R0:W1:Y:S02]  /*7e50*/  SYNCS.PHASECHK.TRANS64.TRYWAIT P0, [R9+URZ], R4 ;  /* 0x00000004090075a7 */ /* 0x001064000800017f */
[----:B-1----:R-:W-:Y:S05]  /*7e60*/  @!P0 NANOSLEEP.SYNCS 0x989680 ;  /* 0x009896800000895d */ /* 0x002fea0003900000 */
[----:B------:R-:W1:Y:S02]  /*7e70*/  @!P0 SYNCS.PHASECHK.TRANS64 P0, [R9+URZ], R4 ;  /* 0x00000004090085a7 */ /* 0x000e64000800007f */
[----:B-1----:R-:W-:Y:S05]  /*7e80*/  @!P0 BRA `(.L_x_193) ;  /* 0xfffffffc00f08947 */ /* 0x002fea000383ffff */
[----:B------:R-:W-:Y:S05]  /*7e90*/  BRA `(.L_x_222) ;  /* 0xfffffff000c87947 */ /* 0x000fea000383ffff */
.L_x_194:
[----:B0-----:R0:W1:Y:S02]  /*7ea0*/  SYNCS.PHASECHK.TRANS64.TRYWAIT P0, [R8+URZ], R5 ;  /* 0x00000005080075a7 */ /* 0x001064000800017f */
[----:B-1----:R-:W-:Y:S05]  /*7eb0*/  @!P0 NANOSLEEP.SYNCS 0x989680 ;  /* 0x009896800000895d */ /* 0x002fea0003900000 */
[----:B------:R-:W1:Y:S02]  /*7ec0*/  @!P0 SYNCS.PHASECHK.TRANS64 P0, [R8+URZ], R5 ;  /* 0x00000005080085a7 */ /* 0x000e64000800007f */
[----:B-1----:R-:W-:Y:S05]  /*7ed0*/  @!P0 BRA `(.L_x_194) ;  /* 0xfffffffc00f08947 */ /* 0x002fea000383ffff */
[----:B------:R-:W-:Y:S05]  /*7ee0*/  BRA `(.L_x_223) ;  /* 0xfffffff000d87947 */ /* 0x000fea000383ffff */
.L_x_195:
[----:B0-----:R0:W1:Y:S02]  /*7ef0*/  SYNCS.PHASECHK.TRANS64.TRYWAIT P0, [R9+URZ], R4 ;  /* 0x00000004090075a7 */ /* 0x001064000800017f */
[----:B-1----:R-:W-:Y:S05]  /*7f00*/  @!P0 NANOSLEEP.SYNCS 0x989680 ;  /* 0x009896800000895d */ /* 0x002fea0003900000 */
[----:B------:R-:W1:Y:S02]  /*7f10*/  @!P0 SYNCS.PHASECHK.TRANS64 P0, [R9+URZ], R4 ;  /* 0x00000004090085a7 */ /* 0x000e64000800007f */
[----:B-1----:R-:W-:Y:S05]  /*7f20*/  @!P0 BRA `(.L_x_195) ;  /* 0xfffffffc00f08947 */ /* 0x002fea000383ffff */
[----:B------:R-:W-:Y:S05]  /*7f30*/  BRA `(.L_x_224) ;  /* 0xfffffff000e87947 */ /* 0x000fea000383ffff */
.L_x_196:
[----:B0-----:R0:W1:Y:S02]  /*7f40*/  SYNCS.PHASECHK.TRANS64.TRYWAIT P0, [R8+URZ], R5 ;  /* 0x00000005080075a7 */ /* 0x001064000800017f */
[----:B-1----:R-:W-:Y:S05]  /*7f50*/  @!P0 NANOSLEEP.SYNCS 0x989680 ;  /* 0x009896800000895d */ /* 0x002fea0003900000 */
[----:B------:R-:W1:Y:S02]  /*7f60*/  @!P0 SYNCS.PHASECHK.TRANS64 P0, [R8+URZ], R5 ;  /* 0x00000005080085a7 */ /* 0x000e64000800007f */
[----:B-1----:R-:W-:Y:S05]  /*7f70*/  @!P0 BRA `(.L_x_196) ;  /* 0xfffffffc00f08947 */ /* 0x002fea000383ffff */
[----:B------:R-:W-:Y:S05]  /*7f80*/  BRA `(.L_x_225) ;  /* 0xfffffff000f87947 */ /* 0x000fea000383ffff */
.L_x_197:
[----:B0-----:R0:W1:Y:S02]  /*7f90*/  SYNCS.PHASECHK.TRANS64.TRYWAIT P0, [R9+URZ], R4 ;  /* 0x00000004090075a7 */ /* 0x001064000800017f */
[----:B-1----:R-:W-:Y:S05]  /*7fa0*/  @!P0 NANOSLEEP.SYNCS 0x989680 ;  /* 0x009896800000895d */ /* 0x002fea0003900000 */
[----:B------:R-:W1:Y:S02]  /*7fb0*/  @!P0 SYNCS.PHASECHK.TRANS64 P0, [R9+URZ], R4 ;  /* 0x00000004090085a7 */ /* 0x000e64000800007f */
[----:B-1----:R-:W-:Y:S05]  /*7fc0*/  @!P0 BRA `(.L_x_197) ;  /* 0xfffffffc00f08947 */ /* 0x002fea000383ffff */
[----:B------:R-:W-:Y:S05]  /*7fd0*/  BRA `(.L_x_226) ;  /* 0xfffffff400087947 */ /* 0x000fea000383ffff */
.L_x_198:
[----:B0-----:R0:W1:Y:S02]  /*7fe0*/  SYNCS.PHASECHK.TRANS64.TRYWAIT P0, [R8+URZ], R5 ;  /* 0x00000005080075a7 */ /* 0x001064000800017f */
[----:B-1----:R-:W-:Y:S05]  /*7ff0*/  @!P0 NANOSLEEP.SYNCS 0x989680 ;  /* 0x009896800000895d */ /* 0x002fea0003900000 */
[----:B------:R-:W1:Y:S02]  /*8000*/  @!P0 SYNCS.PHASECHK.TRANS64 P0, [R8+URZ], R5 ;  /* 0x00000005080085a7 */ /* 0x000e64000800007f */
[----:B-1----:R-:W-:Y:S05]  /*8010*/  @!P0 BRA `(.L_x_198) ;  /* 0xfffffffc00f08947 */ /* 0x002fea000383ffff */
[----:B------:R-:W-:Y:S05]  /*8020*/  BRA `(.L_x_227) ;  /* 0xfffffff400187947 */ /* 0x000fea000383ffff */
.L_x_199:
[----:B0-----:R0:W1:Y:S02]  /*8030*/  SYNCS.PHASECHK.TRANS64.TRYWAIT P0, [R9+URZ], R4 ;  /* 0x00000004090075a7 */ /* 0x001064000800017f */
[----:B-1----:R-:W-:Y:S05]  /*8040*/  @!P0 NANOSLEEP.SYNCS 0x989680 ;  /* 0x009896800000895d */ /* 0x002fea0003900000 */
[----:B------:R-:W1:Y:S02]  /*8050*/  @!P0 SYNCS.PHASECHK.TRANS64 P0, [R9+URZ], R4 ;  /* 0x00000004090085a7 */ /* 0x000e64000800007f */
[----:B-1----:R-:W-:Y:S05]  /*8060*/  @!P0 BRA `(.L_x_199) ;  /* 0xfffffffc00f08947 */ /* 0x002fea000383ffff */
[----:B------:R-:W-:Y:S05]  /*8070*/  BRA `(.L_x_228) ;  /* 0xfffffff400287947 */ /* 0x000fea000383ffff */
.L_x_200:
[----:B0-----:R0:W1:Y:S02]  /*8080*/  SYNCS.PHASECHK.TRANS64.TRYWAIT P0, [R8+URZ], R5 ;  /* 0x00000005080075a7 */ /* 0x001064000800017f */
[----:B-1----:R-:W-:Y:S05]  /*8090*/  @!P0 NANOSLEEP.SYNCS 0x989680 ;  /* 0x009896800000895d */ /* 0x002fea0003900000 */
[----:B------:R-:W1:Y:S02]  /*80a0*/  @!P0 SYNCS.PHASECHK.TRANS64 P0, [R8+URZ], R5 ;  /* 0x00000005080085a7 */ /* 0x000e64000800007f */
[----:B-1----:R-:W-:Y:S05]  /*80b0*/  @!P0 BRA `(.L_x_200) ;  /* 0xfffffffc00f08947 */ /* 0x002fea000383ffff */
[----:B------:R-:W-:Y:S05]  /*80c0*/  BRA `(.L_x_229) ;  /* 0xfffffff400387947 */ /* 0x000fea000383ffff */
.L_x_201:
[----:B0-----:R0:W1:Y:S02]  /*80d0*/  SYNCS.PHASECHK.TRANS64.TRYWAIT P0, [R9+URZ], R4 ;  /* 0x00000004090075a7 */ /* 0x001064000800017f */
[----:B-1----:R-:W-:Y:S05]  /*80e0*/  @!P0 NANOSLEEP.SYNCS 0x989680 ;  /* 0x009896800000895d */ /* 0x002fea0003900000 */
[----:B------:R-:W1:Y:S02]  /*80f0*/  @!P0 SYNCS.PHASECHK.TRANS64 P0, [R9+URZ], R4 ;  /* 0x00000004090085a7 */ /* 0x000e64000800007f */
[----:B-1----:R-:W-:Y:S05]  /*8100*/  @!P0 BRA `(.L_x_201) ;  /* 0xfffffffc00f08947 */ /* 0x002fea000383ffff */
[----:B------:R-:W-:Y:S05]  /*8110*/  BRA `(.L_x_230) ;  /* 0xfffffff400487947 */ /* 0x000fea000383ffff */
.L_x_202:
[----:B0-----:R0:W1:Y:S02]  /*8120*/  SYNCS.PHASECHK.TRANS64.TRYWAIT P0, [R8+URZ], R5 ;  /* 0x00000005080075a7 */ /* 0x001064000800017f */
[----:B-1----:R-:W-:Y:S05]  /*8130*/  @!P0 NANOSLEEP.SYNCS 0x989680 ;  /* 0x009896800000895d */ /* 0x002fea0003900000 */
[----:B------:R-:W1:Y:S02]  /*8140*/  @!P0 SYNCS.PHASECHK.TRANS64 P0, [R8+URZ], R5 ;  /* 0x00000005080085a7 */ /* 0x000e64000800007f */
[----:B-1----:R-:W-:Y:S05]  /*8150*/  @!P0 BRA `(.L_x_202) ;  /* 0xfffffffc00f08947 */ /* 0x002fea000383ffff */
[----:B------:R-:W-:Y:S05]  /*8160*/  BRA `(.L_x_231) ;  /* 0xfffffff400587947 */ /* 0x000fea000383ffff */
.L_x_203:
[----:B0-----:R0:W1:Y:S02]  /*8170*/  SYNCS.PHASECHK.TRANS64.TRYWAIT P0, [R9+URZ], R4 ;  /* 0x00000004090075a7 */ /* 0x001064000800017f */
[----:B-1----:R-:W-:Y:S05]  /*8180*/  @!P0 NANOSLEEP.SYNCS 0x989680 ;  /* 0x009896800000895d */ /* 0x002fea0003900000 */
[----:B------:R-:W1:Y:S02]  /*8190*/  @!P0 SYNCS.PHASECHK.TRANS64 P0, [R9+URZ], R4 ;  /* 0x00000004090085a7 */ /* 0x000e64000800007f */
[----:B-1----:R-:W-:Y:S05]  /*81a0*/  @!P0 BRA `(.L_x_203) ;  /* 0xfffffffc00f08947 */ /* 0x002fea000383ffff */
[----:B------:R-:W-:Y:S05]  /*81b0*/  BRA `(.L_x_232) ;  /* 0xfffffff400687947 */ /* 0x000fea000383ffff */
.L_x_204:
[----:B0-----:R0:W1:Y:S02]  /*81c0*/  SYNCS.PHASECHK.TRANS64.TRYWAIT P0, [R8+URZ], R5 ;  /* 0x00000005080075a7 */ /* 0x001064000800017f */
[----:B-1----:R-:W-:Y:S05]  /*81d0*/  @!P0 NANOSLEEP.SYNCS 0x989680 ;  /* 0x009896800000895d */ /* 0x002fea0003900000 */
[----:B------:R-:W1:Y:S02]  /*81e0*/  @!P0 SYNCS.PHASECHK.TRANS64 P0, [R8+URZ], R5 ;  /* 0x00000005080085a7 */ /* 0x000e64000800007f */
[----:B-1----:R-:W-:Y:S05]  /*81f0*/  @!P0 BRA `(.L_x_204) ;  /* 0xfffffffc00f08947 */ /* 0x002fea000383ffff */
[----:B------:R-:W-:Y:S05]  /*8200*/  BRA `(.L_x_233) ;  /* 0xfffffff400787947 */ /* 0x000fea000383ffff */
.L_x_205:
[----:B0-----:R0:W1:Y:S02]  /*8210*/  SYNCS.PHASECHK.TRANS64.TRYWAIT P0, [R9+URZ], R4 ;  /* 0x00000004090075a7 */ /* 0x001064000800017f */
[----:B-1----:R-:W-:Y:S05]  /*8220*/  @!P0 NANOSLEEP.SYNCS 0x989680 ;  /* 0x009896800000895d */ /* 0x002fea0003900000 */
[----:B------:R-:W1:Y:S02]  /*8230*/  @!P0 SYNCS.PHASECHK.TRANS64 P0, [R9+URZ], R4 ;  /* 0x00000004090085a7 */ /* 0x000e64000800007f */
[----:B-1----:R-:W-:Y:S05]  /*8240*/  @!P0 BRA `(.L_x_205) ;  /* 0xfffffffc00f08947 */ /* 0x002fea000383ffff */
[----:B------:R-:W-:Y:S05]  /*8250*/  BRA `(.L_x_234) ;  /* 0xfffffff400887947 */ /* 0x000fea000383ffff */
.L_x_206:
[----:B0-----:R0:W1:Y:S02]  /*8260*/  SYNCS.PHASECHK.TRANS64.TRYWAIT P0, [R8+URZ], R5 ;  /* 0x00000005080075a7 */ /* 0x001064000800017f */
[----:B-1----:R-:W-:Y:S05]  /*8270*/  @!P0 NANOSLEEP.SYNCS 0x989680 ;  /* 0x009896800000895d */ /* 0x002fea0003900000 */
[----:B------:R-:W1:Y:S02]  /*8280*/  @!P0 SYNCS.PHASECHK.TRANS64 P0, [R8+URZ], R5 ;  /* 0x00000005080085a7 */ /* 0x000e64000800007f */
[----:B-1----:R-:W-:Y:S05]  /*8290*/  @!P0 BRA `(.L_x_206) ;  /* 0xfffffffc00f08947 */ /* 0x002fea000383ffff */
[----:B------:R-:W-:Y:S05]  /*82a0*/  BRA `(.L_x_235) ;  /* 0xfffffff400987947 */ /* 0x000fea000383ffff */
.L_x_207:
[----:B0-----:R0:W1:Y:S02]  /*82b0*/  SYNCS.PHASECHK.TRANS64.TRYWAIT P0, [R9+URZ], R4 ;  /* 0x00000004090075a7 */ /* 0x001064000800017f */
[----:B-1----:R-:W-:Y:S05]  /*82c0*/  @!P0 NANOSLEEP.SYNCS 0x989680 ;  /* 0x009896800000895d */ /* 0x002fea0003900000 */
[----:B------:R-:W1:Y:S02]  /*82d0*/  @!P0 SYNCS.PHASECHK.TRANS64 P0, [R9+URZ], R4 ;  /* 0x00000004090085a7 */ /* 0x000e64000800007f */
[----:B-1----:R-:W-:Y:S05]  /*82e0*/  @!P0 BRA `(.L_x_207) ;  /* 0xfffffffc00f08947 */ /* 0x002fea000383ffff */
[----:B------:R-:W-:Y:S05]  /*82f0*/  BRA `(.L_x_236) ;  /* 0xfffffff400a87947 */ /* 0x000fea000383ffff */
.L_x_208:
[----:B0-----:R0:W1:Y:S02]  /*8300*/  SYNCS.PHASECHK.TRANS64.TRYWAIT P0, [R8+URZ], R5 ;  /* 0x00000005080075a7 */ /* 0x001064000800017f */
[----:B-1----:R-:W-:Y:S05]  /*8310*/  @!P0 NANOSLEEP.SYNCS 0x989680 ;  /* 0x009896800000895d */ /* 0x002fea0003900000 */
[----:B------:R-:W1:Y:S02]  /*8320*/  @!P0 SYNCS.PHASECHK.TRANS64 P0, [R8+URZ], R5 ;  /* 0x00000005080085a7 */ /* 0x000e64000800007f */
[----:B-1----:R-:W-:Y:S05]  /*8330*/  @!P0 BRA `(.L_x_208) ;  /* 0xfffffffc00f08947 */ /* 0x002fea000383ffff */
[----:B------:R-:W-:Y:S05]  /*8340*/  BRA `(.L_x_237) ;  /* 0xfffffff400b87947 */ /* 0x000fea000383ffff */
.L_x_209:
[----:B-1----:R1:W2:Y:S02]  /*8350*/  SYNCS.PHASECHK.TRANS64.TRYWAIT P0, [R11+URZ], R6 ;  /* 0x000000060b0075a7 */ /* 0x0022a4000800017f */
[----:B--2---:R-:W-:Y:S05]  /*8360*/  @!P0 NANOSLEEP.SYNCS 0x989680 ;  /* 0x009896800000895d */ /* 0x004fea0003900000 */
[----:B------:R-:W2:Y:S02]  /*8370*/  @!P0 SYNCS.PHASECHK.TRANS64 P0, [R11+URZ], R6 ;  /* 0x000000060b0085a7 */ /* 0x000ea4000800007f */
[----:B--2---:R-:W-:Y:S05]  /*8380*/  @!P0 BRA `(.L_x_209) ;  /* 0xfffffffc00f08947 */ /* 0x004fea000383ffff */
[----:B------:R-:W-:Y:S05]  /*8390*/  BRA `(.L_x_238) ;  /* 0xfffffff400c07947 */ /* 0x000fea000383ffff */
.L_x_239:
[----:B------:R-:W-:-:S00]  /*83a0*/  BRA `(.L_x_239) ;  /* 0xfffffffc00fc7947 */ /* 0x000fc0000383ffff */
[----:B------:R-:W-:-:S00]  /*83b0*/  NOP ;  /* 0x0000000000007918 */ /* 0x000fc00000000000 */
        /* <DEDUP_REMOVED lines=12> */
.L_x_240:


//--------------------- .nv.global.init           --------------------------
	.section	.nv.global.init,"aw",@progbits
.nv.global.init:
	.type		$str$22,@object
	.size		$str$22,($str$23 - $str$22)
$str$22:
        /*0000*/ 	.byte	0x6b, 0x5f, 0x74, 0x69, 0x6c, 0x65, 0x5f, 0x63, 0x6f, 0x75, 0x6e, 0x74, 0x20, 0x3e, 0x3d, 0x20
        /*0010*/ 	.byte	0x31, 0x00
	.type		$str$23,@object
	.size		$str$23,(__unnamed_1 - $str$23)
$str$23:
        /*0012*/ 	.byte	0x2f, 0x74, 0x6d, 0x70, 0x2f, 0x63, 0x75, 0x74, 0x6c, 0x61, 0x73, 0x73, 0x5f, 0x73, 0x77, 0x65
        /*0022*/ 	.byte	0x65, 0x70, 0x5f, 0x73, 0x72, 0x63, 0x2f, 0x69, 0x6e, 0x63, 0x6c, 0x75, 0x64, 0x65, 0x2f, 0x63
        /*0032*/ 	.byte	0x75, 0x74, 0x6c, 0x61, 0x73, 0x73, 0x2f, 0x67, 0x65, 0x6d, 0x6d, 0x2f, 0x63, 0x6f, 0x6c, 0x6c
        /*0042*/ 	.byte	0x65, 0x63, 0x74, 0x69, 0x76, 0x65, 0x2f, 0x73, 0x6d, 0x39, 0x30, 0x5f, 0x6d, 0x6d, 0x61, 0x5f
        /*0052*/ 	.byte	0x74, 0x6d, 0x61, 0x5f, 0x67, 0x6d, 0x6d, 0x61, 0x5f, 0x73, 0x73, 0x5f, 0x77, 0x61, 0x72, 0x70
        /*0062*/ 	.byte	0x73, 0x70, 0x65, 0x63, 0x69, 0x61, 0x6c, 0x69, 0x7a, 0x65, 0x64, 0x2e, 0x68, 0x70, 0x70, 0x00
	.type		__unnamed_1,@object
	.size		__unnamed_1,(.L_0 - __unnamed_1)
__unnamed_1:
        /*0072*/ 	.byte	0x76, 0x6f, 0x69, 0x64, 0x20, 0x63, 0x75, 0x74, 0x6c, 0x61, 0x73, 0x73, 0x3a, 0x3a, 0x67, 0x65
        /* <DEDUP_REMOVED lines=172> */
        /*0b42*/ 	.byte	0x65, 0x6e, 0x74, 0x69, 0x74, 0x79, 0x5d, 0x00
.L_0:


//--------------------- .nv.shared._ZN7cutlass13device_kernelINS_4gemm6kernel13GemmUniversalIN4cute5tupleIJiiiiEEENS1_10collective13CollectiveMmaINS1_34MainloopSm90TmaGmmaWarpSpecializedILi22ENS5_IJNS4_1CILi2EEENSA_ILi1EEESC_EEENS1_35KernelTmaWarpSpecializedCooperativeEEENS5_IJNSA_ILi256EEENSA_ILi64EEENSA_ILi32EEEEEEaNS5_IJlSC_lEEEaSK_NS4_8TiledMMAINS4_8MMA_AtomIJNS4_4SM904GMMA26MMA_64x64x32_S32S8S8_SS_TNEEEENS4_6LayoutISD_NS5_IJSC_NSA_ILi0EEESS_EEEEENS5_IJNS4_10UnderscoreESV_SV_EEEEENS4_13SM90_TMA_LOADENS4_14ComposedLayoutINS4_7SwizzleILi1ELi4ELi3EEENS4_18smem_ptr_flag_bitsILi8EEENSR_INS5_IJNSA_ILi8EEESI_EEENS5_IJSI_SC_EEEEEEEvNS4_8identityENS4_23SM90_TMA_LOAD_MULTICASTES18_vS19_EENS_8epilogue10collective6detail29Sm90TmaWarpSpecializedAdapterINS1D_15DefaultEpilogueIaSK_SK_NS1C_6thread17LinearCombinationIaLi1EiiLNS1H_9ScaleType4KindE0ELNS_15FloatRoundStyleE2EaEENS1_15EpilogueDefaultEEEEEvvEEEEvNT_6ParamsE --------------------------
	.section	.nv.shared._ZN7cutlass13device_kernelINS_4gemm6kernel13GemmUniversalIN4cute5tupleIJiiiiEEENS1_10collective13CollectiveMmaINS1_34MainloopSm90TmaGmmaWarpSpecializedILi22ENS5_IJNS4_1CILi2EEENSA_ILi1EEESC_EEENS1_35KernelTmaWarpSpecializedCooperativeEEENS5_IJNSA_ILi256EEENSA_ILi64EEENSA_ILi32EEEEEEaNS5_IJlSC_lEEEaSK_NS4_8TiledMMAINS4_8MMA_AtomIJNS4_4SM904GMMA26MMA_64x64x32_S32S8S8_SS_TNEEEENS4_6LayoutISD_NS5_IJSC_NSA_ILi0EEESS_EEEEENS5_IJNS4_10UnderscoreESV_SV_EEEEENS4_13SM90_TMA_LOADENS4_14ComposedLayoutINS4_7SwizzleILi1ELi4ELi3EEENS4_18smem_ptr_flag_bitsILi8EEENSR_INS5_IJNSA_ILi8EEESI_EEENS5_IJSI_SC_EEEEEEEvNS4_8identityENS4_23SM90_TMA_LOAD_MULTICASTES18_vS19_EENS_8epilogue10collective6detail29Sm90TmaWarpSpecializedAdapterINS1D_15DefaultEpilogueIaSK_SK_NS1C_6thread17LinearCombinationIaLi1EiiLNS1H_9ScaleType4KindE0ELNS_15FloatRoundStyleE2EaEENS1_15EpilogueDefaultEEEEEvvEEEEvNT_6ParamsE,"aw",@nobits
	.sectionflags	@""
	.align	16
	.zero		1024


//--------------------- .nv.shared.reserved.0     --------------------------
	.section	.nv.shared.reserved.0,"aw",@nobits
	.weak		__nv_reservedSMEM_offset_0_alias
	.size		__nv_reservedSMEM_offset_0_alias, 0, 0
	.other		__nv_reservedSMEM_offset_0_alias,@"STO_CUDA_RESERVED_SHARED STV_DEFAULT"
__nv_reservedSMEM_offset_0_alias:
	.zero		0


//--------------------- .nv.global                --------------------------
	.section	.nv.global,"aw",@nobits
.nv.global:
	.type		_ZN40_INTERNAL_9d211e26_4_k_cu_8179023f_106784cute1_E,@object
	.size		_ZN40_INTERNAL_9d211e26_4_k_cu_8179023f_106784cute1_E,(_ZN40_INTERNAL_9d211e26_4_k_cu_8179023f_106784cuda3std3__45__cpo6cbeginE - _ZN40_INTERNAL_9d211e26_4_k_cu_8179023f_106784cute1_E)
_ZN40_INTERNAL_9d211e26_4_k_cu_8179023f_106784cute1_E:
	.zero		1
	.type		_ZN40_INTERNAL_9d211e26_4_k_cu_8179023f_106784cuda3std3__45__cpo6cbeginE,@object
	.size		_ZN40_INTERNAL_9d211e26_4_k_cu_8179023f_106784cuda3std3__45__cpo6cbeginE,(_ZN40_INTERNAL_9d211e26_4_k_cu_8179023f_106784cuda3std3__48in_placeE - _ZN40_INTERNAL_9d211e26_4_k_cu_8179023f_106784cuda3std3__45__cpo6cbeginE)
_ZN40_INTERNAL_9d211e26_4_k_cu_8179023f_106784cuda3std3__45__cpo6cbeginE:
	.zero		1
	.type		_ZN40_INTERNAL_9d211e26_4_k_cu_8179023f_106784cuda3std3__48in_placeE,@object
	.size		_ZN40_INTERNAL_9d211e26_4_k_cu_8179023f_106784cuda3std3__48in_placeE,(_ZN40_INTERNAL_9d211e26_4_k_cu_8179023f_106784cuda3std6ranges3__45__cpo9iter_moveE - _ZN40_INTERNAL_9d211e26_4_k_cu_8179023f_106784cuda3std3__48in_placeE)
_ZN40_INTERNAL_9d211e26_4_k_cu_8179023f_106784cuda3std3__48in_placeE:
	.zero		1
	.type		_ZN40_INTERNAL_9d211e26_4_k_cu_8179023f_106784cuda3std6ranges3__45__cpo9iter_moveE,@object
	.size		_ZN40_INTERNAL_9d211e26_4_k_cu_8179023f_106784cuda3std6ranges3__45__cpo9iter_moveE,(_ZN40_INTERNAL_9d211e26_4_k_cu_8179023f_106784cuda3std3__45__cpo5beginE - _ZN40_INTERNAL_9d211e26_4_k_cu_8179023f_106784cuda3std6ranges3__45__cpo9iter_moveE)
_ZN40_INTERNAL_9d211e26_4_k_cu_8179023f_106784cuda3std6ranges3__45__cpo9iter_moveE:
	.zero		1
	.type		_ZN40_INTERNAL_9d211e26_4_k_cu_8179023f_106784cuda3std3__45__cpo5beginE,@object
	.size		_ZN40_INTERNAL_9d211e26_4_k_cu_8179023f_106784cuda3std3__45__cpo5beginE,(_ZN40_INTERNAL_9d211e26_4_k_cu_8179023f_106784cuda3std3__442_GLOBAL__N__9d211e26_4_k_cu_8179023f_106786ignoreE - _ZN40_INTERNAL_9d211e26_4_k_cu_8179023f_106784cuda3std3__45__cpo5beginE)
_ZN40_INTERNAL_9d211e26_4_k_cu_8179023f_106784cuda3std3__45__cpo5beginE:
	.zero		1
	.type		_ZN40_INTERNAL_9d211e26_4_k_cu_8179023f_106784cuda3std3__442_GLOBAL__N__9d211e26_4_k_cu_8179023f_106786ignoreE,@object
	.size		_ZN40_INTERNAL_9d211e26_4_k_cu_8179023f_106784cuda3std3__442_GLOBAL__N__9d211e26_4_k_cu_8179023f_106786ignoreE,(_ZN40_INTERNAL_9d211e26_4_k_cu_8179023f_106784cute7productE - _ZN40_INTERNAL_9d211e26_4_k_cu_8179023f_106784cuda3std3__442_GLOBAL__N__9d211e26_4_k_cu_8179023f_106786ignoreE)
_ZN40_INTERNAL_9d211e26_4_k_cu_8179023f_106784cuda3std3__442_GLOBAL__N__9d211e26_4_k_cu_8179023f_106786ignoreE:
	.zero		1
	.type		_ZN40_INTERNAL_9d211e26_4_k_cu_8179023f_106784cute7productE,@object
	.size		_ZN40_INTERNAL_9d211e26_4_k_cu_8179023f_106784cute7productE,(_ZN40_INTERNAL_9d211e26_4_k_cu_8179023f_106784cuda3std3__45__cpo3endE - _ZN40_INTERNAL_9d211e26_4_k_cu_8179023f_106784cute7productE)
_ZN40_INTERNAL_9d211e26_4_k_cu_8179023f_106784cute7productE:
	.zero		1
	.type		_ZN40_INTERNAL_9d211e26_4_k_cu_8179023f_106784cuda3std3__45__cpo3endE,@object
	.size		_ZN40_INTERNAL_9d211e26_4_k_cu_8179023f_106784cuda3std3__45__cpo3endE,(_ZN40_INTERNAL_9d211e26_4_k_cu_8179023f_106784cuda3std3__419piecewise_constructE - _ZN40_INTERNAL_9d211e26_4_k_cu_8179023f_106784cuda3std3__45__cpo3endE)
_ZN40_INTERNAL_9d211e26_4_k_cu_8179023f_106784cuda3std3__45__cpo3endE:
	.zero		1
	.type		_ZN40_INTERNAL_9d211e26_4_k_cu_8179023f_106784cuda3std3__419piecewise_constructE,@object
	.size		_ZN40_INTERNAL_9d211e26_4_k_cu_8179023f_106784cuda3std3__419piecewise_constructE,(_ZN40_INTERNAL_9d211e26_4_k_cu_8179023f_106784cuda3std3__45__cpo4cendE - _ZN40_INTERNAL_9d211e26_4_k_cu_8179023f_106784cuda3std3__419piecewise_constructE)
_ZN40_INTERNAL_9d211e26_4_k_cu_8179023f_106784cuda3std3__419piecewise_constructE:
	.zero		1
	.type		_ZN40_INTERNAL_9d211e26_4_k_cu_8179023f_106784cuda3std3__45__cpo4cendE,@object
	.size		_ZN40_INTERNAL_9d211e26_4_k_cu_8179023f_106784cuda3std3__45__cpo4cendE,(_ZN40_INTERNAL_9d211e26_4_k_cu_8179023f_106784cuda3std6ranges3__45__cpo4swapE - _ZN40_INTERNAL_9d211e26_4_k_cu_8179023f_106784cuda3std3__45__cpo4cendE)
_ZN40_INTERNAL_9d211e26_4_k_cu_8179023f_106784cuda3std3__45__cpo4cendE:
	.zero		1
	.type		_ZN40_INTERNAL_9d211e26_4_k_cu_8179023f_106784cuda3std6ranges3__45__cpo4swapE,@object
	.size		_ZN40_INTERNAL_9d211e26_4_k_cu_8179023f_106784cuda3std6ranges3__45__cpo4swapE,(.L_8 - _ZN40_INTERNAL_9d211e26_4_k_cu_8179023f_106784cuda3std6ranges3__45__cpo4swapE)
_ZN40_INTERNAL_9d211e26_4_k_cu_8179023f_106784cuda3std6ranges3__45__cpo4swapE:
	.zero		1
.L_8:


//--------------------- .nv.constant0._ZN7cutlass13device_kernelINS_4gemm6kernel13GemmUniversalIN4cute5tupleIJiiiiEEENS1_10collective13CollectiveMmaINS1_34MainloopSm90TmaGmmaWarpSpecializedILi22ENS5_IJNS4_1CILi2EEENSA_ILi1EEESC_EEENS1_35KernelTmaWarpSpecializedCooperativeEEENS5_IJNSA_ILi256EEENSA_ILi64EEENSA_ILi32EEEEEEaNS5_IJlSC_lEEEaSK_NS4_8TiledMMAINS4_8MMA_AtomIJNS4_4SM904GMMA26MMA_64x64x32_S32S8S8_SS_TNEEEENS4_6LayoutISD_NS5_IJSC_NSA_ILi0EEESS_EEEEENS5_IJNS4_10UnderscoreESV_SV_EEEEENS4_13SM90_TMA_LOADENS4_14ComposedLayoutINS4_7SwizzleILi1ELi4ELi3EEENS4_18smem_ptr_flag_bitsILi8EEENSR_INS5_IJNSA_ILi8EEESI_EEENS5_IJSI_SC_EEEEEEEvNS4_8identityENS4_23SM90_TMA_LOAD_MULTICASTES18_vS19_EENS_8epilogue10collective6detail29Sm90TmaWarpSpecializedAdapterINS1D_15DefaultEpilogueIaSK_SK_NS1C_6thread17LinearCombinationIaLi1EiiLNS1H_9ScaleType4KindE0ELNS_15FloatRoundStyleE2EaEENS1_15EpilogueDefaultEEEEEvvEEEEvNT_6ParamsE --------------------------
	.section	.nv.constant0._ZN7cutlass13device_kernelINS_4gemm6kernel13GemmUniversalIN4cute5tupleIJiiiiEEENS1_10collective13CollectiveMmaINS1_34MainloopSm90TmaGmmaWarpSpecializedILi22ENS5_IJNS4_1CILi2EEENSA_ILi1EEESC_EEENS1_35KernelTmaWarpSpecializedCooperativeEEENS5_IJNSA_ILi256EEENSA_ILi64EEENSA_ILi32EEEEEEaNS5_IJlSC_lEEEaSK_NS4_8TiledMMAINS4_8MMA_AtomIJNS4_4SM904GMMA26MMA_64x64x32_S32S8S8_SS_TNEEEENS4_6LayoutISD_NS5_IJSC_NSA_ILi0EEESS_EEEEENS5_IJNS4_10UnderscoreESV_SV_EEEEENS4_13SM90_TMA_LOADENS4_14ComposedLayoutINS4_7SwizzleILi1ELi4ELi3EEENS4_18smem_ptr_flag_bitsILi8EEENSR_INS5_IJNSA_ILi8EEESI_EEENS5_IJSI_SC_EEEEEEEvNS4_8identityENS4_23SM90_TMA_LOAD_MULTICASTES18_vS19_EENS_8epilogue10collective6detail29Sm90TmaWarpSpecializedAdapterINS1D_15DefaultEpilogueIaSK_SK_NS1C_6thread17LinearCombinationIaLi1EiiLNS1H_9ScaleType4KindE0ELNS_15FloatRoundStyleE2EaEENS1_15EpilogueDefaultEEEEEvvEEEEvNT_6ParamsE,"a",@progbits
	.sectionflags	@""
	.align	4
.nv.constant0._ZN7cutlass13device_kernelINS_4gemm6kernel13GemmUniversalIN4cute5tupleIJiiiiEEENS1_10collective13CollectiveMmaINS1_34MainloopSm90TmaGmmaWarpSpecializedILi22ENS5_IJNS4_1CILi2EEENSA_ILi1EEESC_EEENS1_35KernelTmaWarpSpecializedCooperativeEEENS5_IJNSA_ILi256EEENSA_ILi64EEENSA_ILi32EEEEEEaNS5_IJlSC_lEEEaSK_NS4_8TiledMMAINS4_8MMA_AtomIJNS4_4SM904GMMA26MMA_64x64x32_S32S8S8_SS_TNEEEENS4_6LayoutISD_NS5_IJSC_NSA_ILi0EEESS_EEEEENS5_IJNS4_10UnderscoreESV_SV_EEEEENS4_13SM90_TMA_LOADENS4_14ComposedLayoutINS4_7SwizzleILi1ELi4ELi3EEENS4_18smem_ptr_flag_bitsILi8EEENSR_INS5_IJNSA_ILi8EEESI_EEENS5_IJSI_SC_EEEEEEEvNS4_8identityENS4_23SM90_TMA_LOAD_MULTICASTES18_vS19_EENS_8epilogue10collective6detail29Sm90TmaWarpSpecializedAdapterINS1D_15DefaultEpilogueIaSK_SK_NS1C_6thread17LinearCombinationIaLi1EiiLNS1H_9ScaleType4KindE0ELNS_15FloatRoundStyleE2EaEENS1_15EpilogueDefaultEEEEEvvEEEEvNT_6ParamsE:
	.zero		1664


//--------------------- SYMBOLS --------------------------

	.type		.nv.reservedSmem.offset0,@object
	.size		.nv.reservedSmem.offset0,0x4
	.type		__assertfail,@function
